	.target	sm_100a

	.elftype	@"ET_EXEC"


//--------------------- .note.nv.tkinfo           --------------------------
	.section	.note.nv.tkinfo,"",@"SHT_NOTE"
	.sectionflags	@"SHF_NOTE_NV_TKINFO"
	.tkinfo
        /*0018*/ 	.word	0x00000002
        /*0030*/ 	.string	""
        /*0030*/ 	.string	"ptxas"
        /*0030*/ 	.string	"Cuda compilation tools, release 13.0, V13.0.88"
        /*0030*/ 	.string	"Build cuda_13.0.r13.0/compiler.36424714_0"
        /*0030*/ 	.string	"-arch sm_100a -m 64 "



//--------------------- .note.nv.cuinfo           --------------------------
	.section	.note.nv.cuinfo,"",@"SHT_NOTE"
	.sectionflags	@"SHF_NOTE_NV_CUINFO"
        /*0018*/ 	.short	0x0002
        /*001a*/ 	.short	0x0064
        /*001c*/ 	.short	0x0082
	.zero		2


//--------------------- .nv.info                  --------------------------
	.section	.nv.info,"",@"SHT_CUDA_INFO"
	.align	4


	//----- nvinfo : EIATTR_REGCOUNT
	.align		4
        /*0000*/ 	.byte	0x04, 0x2f
        /*0002*/ 	.short	(.L_19 - .L_18)
	.align		4
.L_18:
        /*0004*/ 	.word	index@(_ZN7cutlass13device_kernelINS_4gemm6kernel13GemmUniversalIN4cute5tupleIJiiiiEEENS1_10collective13CollectiveMmaINS1_35MainloopSm100TmaUmmaWarpSpecializedILi4ELi2ELi4ENS5_IJNS4_1CILi1EEESB_SB_EEEEENS5_IJNSA_ILi64EEENSA_ILi256EEENSA_ILi32EEEEEEfNS5_IJlSB_lEEEfSI_NS4_8TiledMMAINS4_8MMA_AtomIJNS4_17SM100_MMA_TF32_SSINS_10tfloat32_tESM_fLi64ELi256ELNS4_4UMMA5MajorE0ELSO_0ELNSN_7ScaleInE0ELSP_0EEEEEENS4_6LayoutISC_NS5_IJNSA_ILi0EEEST_ST_EEEEENS5_IJNS4_10UnderscoreESW_SW_EEEEENS4_13SM90_TMA_LOADENS4_14ComposedLayoutINS4_7SwizzleILi3ELi4ELi3EEENS4_18smem_ptr_flag_bitsILi32EEENSS_INS5_IJNSA_ILi8EEESG_EEENS5_IJSG_SB_EEEEEEEvNS4_8identityESZ_S19_vS1A_EENS_8epilogue10collective18CollectiveEpilogueINS1C_23Sm100TmaWarpSpecializedILi4ELi2ELi16ELb1ELb0EEEJSH_NS5_IJNSS_ISE_SB_EENSS_ISG_SB_EEEEEfSI_fSI_NS1C_6fusion15FusionCallbacksIS1G_NS1K_17LinearCombinationIffffLNS_15FloatRoundStyleE2EEESH_S1J_JEEENS4_5SM1004TMEM4LOAD26SM100_TMEM_LOAD_16dp128b8xESZ_S19_NS4_17SM75_U32x4_LDSM_NENS4_14SM90_TMA_STOREES19_NS4_17SM90_U32x4_STSM_NENS4_39AutoVectorizingCopyWithAssumedAlignmentILi128EEEEEEvvEEEEvNT_6ParamsE)
        /*0008*/ 	.word	0x0000005e


	//----- nvinfo : EIATTR_FRAME_SIZE
	.align		4
.L_19:
        /*000c*/ 	.byte	0x04, 0x11
        /*000e*/ 	.short	(.L_21 - .L_20)
	.align		4
.L_20:
        /*0010*/ 	.word	index@($__internal_2_$__cuda_sm10x_tcgen05_guardrail_trap_unallocated_columns_being_dealloced)
        /*0014*/ 	.word	0x00000000


	//----- nvinfo : EIATTR_FRAME_SIZE
	.align		4
.L_21:
        /*0018*/ 	.byte	0x04, 0x11
        /*001a*/ 	.short	(.L_23 - .L_22)
	.align		4
.L_22:
        /*001c*/ 	.word	index@($__internal_1_$__cuda_sm10x_tcgen05_guardrail_trap_phase_invalid_during_alloc)
        /*0020*/ 	.word	0x00000000


	//----- nvinfo : EIATTR_FRAME_SIZE
	.align		4
.L_23:
        /*0024*/ 	.byte	0x04, 0x11
        /*0026*/ 	.short	(.L_25 - .L_24)
	.align		4
.L_24:
        /*0028*/ 	.word	index@($__internal_0_$__cuda_sm10x_tcgen05_guardrail_trap_col_being_dealloced_not_returned_by_alloc)
        /*002c*/ 	.word	0x00000000


	//----- nvinfo : EIATTR_FRAME_SIZE
	.align		4
.L_25:
        /*0030*/ 	.byte	0x04, 0x11
        /*0032*/ 	.short	(.L_27 - .L_26)
	.align		4
.L_26:
        /*0034*/ 	.word	index@(_ZN7cutlass13device_kernelINS_4gemm6kernel13GemmUniversalIN4cute5tupleIJiiiiEEENS1_10collective13CollectiveMmaINS1_35MainloopSm100TmaUmmaWarpSpecializedILi4ELi2ELi4ENS5_IJNS4_1CILi1EEESB_SB_EEEEENS5_IJNSA_ILi64EEENSA_ILi256EEENSA_ILi32EEEEEEfNS5_IJlSB_lEEEfSI_NS4_8TiledMMAINS4_8MMA_AtomIJNS4_17SM100_MMA_TF32_SSINS_10tfloat32_tESM_fLi64ELi256ELNS4_4UMMA5MajorE0ELSO_0ELNSN_7ScaleInE0ELSP_0EEEEEENS4_6LayoutISC_NS5_IJNSA_ILi0EEEST_ST_EEEEENS5_IJNS4_10UnderscoreESW_SW_EEEEENS4_13SM90_TMA_LOADENS4_14ComposedLayoutINS4_7SwizzleILi3ELi4ELi3EEENS4_18smem_ptr_flag_bitsILi32EEENSS_INS5_IJNSA_ILi8EEESG_EEENS5_IJSG_SB_EEEEEEEvNS4_8identityESZ_S19_vS1A_EENS_8epilogue10collective18CollectiveEpilogueINS1C_23Sm100TmaWarpSpecializedILi4ELi2ELi16ELb1ELb0EEEJSH_NS5_IJNSS_ISE_SB_EENSS_ISG_SB_EEEEEfSI_fSI_NS1C_6fusion15FusionCallbacksIS1G_NS1K_17LinearCombinationIffffLNS_15FloatRoundStyleE2EEESH_S1J_JEEENS4_5SM1004TMEM4LOAD26SM100_TMEM_LOAD_16dp128b8xESZ_S19_NS4_17SM75_U32x4_LDSM_NENS4_14SM90_TMA_STOREES19_NS4_17SM90_U32x4_STSM_NENS4_39AutoVectorizingCopyWithAssumedAlignmentILi128EEEEEEvvEEEEvNT_6ParamsE)
        /*0038*/ 	.word	0x00000000


	//----- nvinfo : EIATTR_MIN_STACK_SIZE
	.align		4
.L_27:
        /*003c*/ 	.byte	0x04, 0x12
        /*003e*/ 	.short	(.L_29 - .L_28)
	.align		4
.L_28:
        /*0040*/ 	.word	index@(_ZN7cutlass13device_kernelINS_4gemm6kernel13GemmUniversalIN4cute5tupleIJiiiiEEENS1_10collective13CollectiveMmaINS1_35MainloopSm100TmaUmmaWarpSpecializedILi4ELi2ELi4ENS5_IJNS4_1CILi1EEESB_SB_EEEEENS5_IJNSA_ILi64EEENSA_ILi256EEENSA_ILi32EEEEEEfNS5_IJlSB_lEEEfSI_NS4_8TiledMMAINS4_8MMA_AtomIJNS4_17SM100_MMA_TF32_SSINS_10tfloat32_tESM_fLi64ELi256ELNS4_4UMMA5MajorE0ELSO_0ELNSN_7ScaleInE0ELSP_0EEEEEENS4_6LayoutISC_NS5_IJNSA_ILi0EEEST_ST_EEEEENS5_IJNS4_10UnderscoreESW_SW_EEEEENS4_13SM90_TMA_LOADENS4_14ComposedLayoutINS4_7SwizzleILi3ELi4ELi3EEENS4_18smem_ptr_flag_bitsILi32EEENSS_INS5_IJNSA_ILi8EEESG_EEENS5_IJSG_SB_EEEEEEEvNS4_8identityESZ_S19_vS1A_EENS_8epilogue10collective18CollectiveEpilogueINS1C_23Sm100TmaWarpSpecializedILi4ELi2ELi16ELb1ELb0EEEJSH_NS5_IJNSS_ISE_SB_EENSS_ISG_SB_EEEEEfSI_fSI_NS1C_6fusion15FusionCallbacksIS1G_NS1K_17LinearCombinationIffffLNS_15FloatRoundStyleE2EEESH_S1J_JEEENS4_5SM1004TMEM4LOAD26SM100_TMEM_LOAD_16dp128b8xESZ_S19_NS4_17SM75_U32x4_LDSM_NENS4_14SM90_TMA_STOREES19_NS4_17SM90_U32x4_STSM_NENS4_39AutoVectorizingCopyWithAssumedAlignmentILi128EEEEEEvvEEEEvNT_6ParamsE)
        /*0044*/ 	.word	0x00000000
.L_29:


//--------------------- .nv.compat                --------------------------
	.section	.nv.compat,"",@"SHT_CUDA_COMPAT_INFO"
	.align	4
        /*0000*/ 	.byte	0x02, 0x09, 0x01, 0x00, 0x02, 0x02, 0x02, 0x00, 0x02, 0x05, 0x05, 0x00, 0x03, 0x07, 0x01, 0x01
        /*0010*/ 	.byte	0x02, 0x03, 0x01, 0x00, 0x02, 0x06, 0x01, 0x00, 0x04, 0x0b, 0x08, 0x00, 0x09, 0x00, 0x00, 0x00
        /*0020*/ 	.byte	0x00, 0x00, 0x00, 0x00


//--------------------- .nv.info._ZN7cutlass13device_kernelINS_4gemm6kernel13GemmUniversalIN4cute5tupleIJiiiiEEENS1_10collective13CollectiveMmaINS1_35MainloopSm100TmaUmmaWarpSpecializedILi4ELi2ELi4ENS5_IJNS4_1CILi1EEESB_SB_EEEEENS5_IJNSA_ILi64EEENSA_ILi256EEENSA_ILi32EEEEEEfNS5_IJlSB_lEEEfSI_NS4_8TiledMMAINS4_8MMA_AtomIJNS4_17SM100_MMA_TF32_SSINS_10tfloat32_tESM_fLi64ELi256ELNS4_4UMMA5MajorE0ELSO_0ELNSN_7ScaleInE0ELSP_0EEEEEENS4_6LayoutISC_NS5_IJNSA_ILi0EEEST_ST_EEEEENS5_IJNS4_10UnderscoreESW_SW_EEEEENS4_13SM90_TMA_LOADENS4_14ComposedLayoutINS4_7SwizzleILi3ELi4ELi3EEENS4_18smem_ptr_flag_bitsILi32EEENSS_INS5_IJNSA_ILi8EEESG_EEENS5_IJSG_SB_EEEEEEEvNS4_8identityESZ_S19_vS1A_EENS_8epilogue10collective18CollectiveEpilogueINS1C_23Sm100TmaWarpSpecializedILi4ELi2ELi16ELb1ELb0EEEJSH_NS5_IJNSS_ISE_SB_EENSS_ISG_SB_EEEEEfSI_fSI_NS1C_6fusion15FusionCallbacksIS1G_NS1K_17LinearCombinationIffffLNS_15FloatRoundStyleE2EEESH_S1J_JEEENS4_5SM1004TMEM4LOAD26SM100_TMEM_LOAD_16dp128b8xESZ_S19_NS4_17SM75_U32x4_LDSM_NENS4_14SM90_TMA_STOREES19_NS4_17SM90_U32x4_STSM_NENS4_39AutoVectorizingCopyWithAssumedAlignmentILi128EEEEEEvvEEEEvNT_6ParamsE --------------------------
	.section	.nv.info._ZN7cutlass13device_kernelINS_4gemm6kernel13GemmUniversalIN4cute5tupleIJiiiiEEENS1_10collective13CollectiveMmaINS1_35MainloopSm100TmaUmmaWarpSpecializedILi4ELi2ELi4ENS5_IJNS4_1CILi1EEESB_SB_EEEEENS5_IJNSA_ILi64EEENSA_ILi256EEENSA_ILi32EEEEEEfNS5_IJlSB_lEEEfSI_NS4_8TiledMMAINS4_8MMA_AtomIJNS4_17SM100_MMA_TF32_SSINS_10tfloat32_tESM_fLi64ELi256ELNS4_4UMMA5MajorE0ELSO_0ELNSN_7ScaleInE0ELSP_0EEEEEENS4_6LayoutISC_NS5_IJNSA_ILi0EEEST_ST_EEEEENS5_IJNS4_10UnderscoreESW_SW_EEEEENS4_13SM90_TMA_LOADENS4_14ComposedLayoutINS4_7SwizzleILi3ELi4ELi3EEENS4_18smem_ptr_flag_bitsILi32EEENSS_INS5_IJNSA_ILi8EEESG_EEENS5_IJSG_SB_EEEEEEEvNS4_8identityESZ_S19_vS1A_EENS_8epilogue10collective18CollectiveEpilogueINS1C_23Sm100TmaWarpSpecializedILi4ELi2ELi16ELb1ELb0EEEJSH_NS5_IJNSS_ISE_SB_EENSS_ISG_SB_EEEEEfSI_fSI_NS1C_6fusion15FusionCallbacksIS1G_NS1K_17LinearCombinationIffffLNS_15FloatRoundStyleE2EEESH_S1J_JEEENS4_5SM1004TMEM4LOAD26SM100_TMEM_LOAD_16dp128b8xESZ_S19_NS4_17SM75_U32x4_LDSM_NENS4_14SM90_TMA_STOREES19_NS4_17SM90_U32x4_STSM_NENS4_39AutoVectorizingCopyWithAssumedAlignmentILi128EEEEEEvvEEEEvNT_6ParamsE,"",@"SHT_CUDA_INFO"
	.sectionflags	@""
	.align	4


	//----- nvinfo : EIATTR_CUDA_API_VERSION
	.align		4
        /*0000*/ 	.byte	0x04, 0x37
        /*0002*/ 	.short	(.L_31 - .L_30)
.L_30:
        /*0004*/ 	.word	0x00000082


	//----- nvinfo : EIATTR_KPARAM_INFO
	.align		4
.L_31:
        /*0008*/ 	.byte	0x04, 0x17
        /*000a*/ 	.short	(.L_33 - .L_32)
.L_32:
        /*000c*/ 	.word	0x00000000
        /*0010*/ 	.short	0x0000
        /*0012*/ 	.short	0x0000
        /*0014*/ 	.byte	0x00, 0xf0, 0x01, 0x20


	//----- nvinfo : EIATTR_AT_ENTRY_FRAGMENTS
	.align		4
.L_33:
        /*0018*/ 	.byte	0x04, 0x4f
        /*001a*/ 	.short	(.L_35 - .L_34)


	//   ....[0]....
.L_34:
        /*001c*/ 	.word	0x00000006


	//----- nvinfo : EIATTR_RESERVED_SMEM_USED
	.align		4
.L_35:
        /*0020*/ 	.byte	0x01, 0x41
	.zero		2


	//----- nvinfo : EIATTR_SPARSE_MMA_MASK
	.align		4
        /*0024*/ 	.byte	0x03, 0x50
        /*0026*/ 	.short	0x0000


	//----- nvinfo : EIATTR_TCGEN05_1CTA_USED
	.align		4
        /*0028*/ 	.byte	0x01, 0x51
	.zero		2


	//----- nvinfo : EIATTR_MAXREG_COUNT
	.align		4
        /*002c*/ 	.byte	0x03, 0x1b
        /*002e*/ 	.short	0x00ff


	//----- nvinfo : EIATTR_NUM_BARRIERS
	.align		4
        /*0030*/ 	.byte	0x02, 0x4c
        /*0032*/ 	.byte	0x07
	.zero		1


	//----- nvinfo : EIATTR_EXTERNS
	.align		4
        /*0034*/ 	.byte	0x04, 0x0f
        /*0036*/ 	.short	(.L_37 - .L_36)


	//   ....[0]....
	.align		4
.L_36:
        /*0038*/ 	.word	index@(__assertfail)


	//----- nvinfo : EIATTR_MERCURY_ISA_VERSION
	.align		4
.L_37:
        /*003c*/ 	.byte	0x03, 0x5f
        /*003e*/ 	.short	0x0101


	//----- nvinfo : EIATTR_INT_WARP_WIDE_INSTR_OFFSETS
	.align		4
        /*0040*/ 	.byte	0x04, 0x31
        /*0042*/ 	.short	(.L_39 - .L_38)


	//   ....[0]....
.L_38:
        /*0044*/ 	.word	0x00001de0


	//   ....[1]....
        /*0048*/ 	.word	0x00003880


	//   ....[2]....
        /*004c*/ 	.word	0x000038b0


	//   ....[3]....
        /*0050*/ 	.word	0x00003900


	//   ....[4]....
        /*0054*/ 	.word	0x00004200


	//   ....[5]....
        /*0058*/ 	.word	0x00004260


	//   ....[6]....
        /*005c*/ 	.word	0x00004350


	//   ....[7]....
        /*0060*/ 	.word	0x000043c0


	//   ....[8]....
        /*0064*/ 	.word	0x000044b0


	//   ....[9]....
        /*0068*/ 	.word	0x00004520


	//   ....[10]....
        /*006c*/ 	.word	0x00004620


	//   ....[11]....
        /*0070*/ 	.word	0x000046a0


	//   ....[12]....
        /*0074*/ 	.word	0x000047a0


	//   ....[13]....
        /*0078*/ 	.word	0x00004870


	//   ....[14]....
        /*007c*/ 	.word	0x00004910


	//   ....[15]....
        /*0080*/ 	.word	0x000049e0


	//   ....[16]....
        /*0084*/ 	.word	0x00004a90


	//   ....[17]....
        /*0088*/ 	.word	0x00004b70


	//   ....[18]....
        /*008c*/ 	.word	0x00004cf0


	//   ....[19]....
        /*0090*/ 	.word	0x00004e40


	//----- nvinfo : EIATTR_COOP_GROUP_MASK_REGIDS
	.align		4
.L_39:
        /*0094*/ 	.byte	0x04, 0x29
        /*0096*/ 	.short	(.L_41 - .L_40)


	//   ....[0]....
.L_40:
        /*0098*/ 	.word	0xffffffff


	//   ....[1]....
        /*009c*/ 	.word	0xffffffff


	//   ....[2]....
        /*00a0*/ 	.word	0xffffffff


	//   ....[3]....
        /*00a4*/ 	.word	0xffffffff


	//   ....[4]....
        /*00a8*/ 	.word	0xffffffff


	//   ....[5]....
        /*00ac*/ 	.word	0xffffffff


	//   ....[6]....
        /*00b0*/ 	.word	0xffffffff


	//   ....[7]....
        /*00b4*/ 	.word	0xffffffff


	//   ....[8]....
        /*00b8*/ 	.word	0xffffffff


	//   ....[9]....
        /*00bc*/ 	.word	0xffffffff


	//   ....[10]....
        /*00c0*/ 	.word	0xffffffff


	//   ....[11]....
        /*00c4*/ 	.word	0xffffffff


	//   ....[12]....
        /*00c8*/ 	.word	0xffffffff


	//----- nvinfo : EIATTR_COOP_GROUP_INSTR_OFFSETS
	.align		4
.L_41:
        /*00cc*/ 	.byte	0x04, 0x28
        /*00ce*/ 	.short	(.L_43 - .L_42)


	//   ....[0]....
.L_42:
        /*00d0*/ 	.word	0x00000090


	//   ....[1]....
        /*00d4*/ 	.word	0x000004d0


	//   ....[2]....
        /*00d8*/ 	.word	0x00000640


	//   ....[3]....
        /*00dc*/ 	.word	0x000007e0


	//   ....[4]....
        /*00e0*/ 	.word	0x000008e0


	//   ....[5]....
        /*00e4*/ 	.word	0x00000a50


	//   ....[6]....
        /*00e8*/ 	.word	0x00000bf0


	//   ....[7]....
        /*00ec*/ 	.word	0x00001cc0


	//   ....[8]....
        /*00f0*/ 	.word	0x00002aa0


	//   ....[9]....
        /*00f4*/ 	.word	0x00002cb0


	//   ....[10]....
        /*00f8*/ 	.word	0x00002ce0


	//   ....[11]....
        /*00fc*/ 	.word	0x00003770


	//   ....[12]....
        /*0100*/ 	.word	0x000039a0


	//----- nvinfo : EIATTR_VRC_CTA_INIT_COUNT
	.align		4
.L_43:
        /*0104*/ 	.byte	0x02, 0x4a
        /*0106*/ 	.byte	0x80
	.zero		1


	//----- nvinfo : EIATTR_SYSCALL_OFFSETS
	.align		4
        /*0108*/ 	.byte	0x04, 0x46
        /*010a*/ 	.short	(.L_45 - .L_44)


	//   ....[0]....
.L_44:
        /*010c*/ 	.word	0x000058f0


	//   ....[1]....
        /*0110*/ 	.word	0x000059e0


	//   ....[2]....
        /*0114*/ 	.word	0x00006200


	//   ....[3]....
        /*0118*/ 	.word	0x000069c0


	//   ....[4]....
        /*011c*/ 	.word	0x00007120


	//   ....[5]....
        /*0120*/ 	.word	0x000078d0


	//   ....[6]....
        /*0124*/ 	.word	0x00008080


	//   ....[7]....
        /*0128*/ 	.word	0x00008860


	//   ....[8]....
        /*012c*/ 	.word	0x00009010


	//   ....[9]....
        /*0130*/ 	.word	0x00009770


	//----- nvinfo : EIATTR_MBARRIER_INSTR_OFFSETS
	.align		4
.L_45:
        /*0134*/ 	.byte	0x04, 0x39
        /*0136*/ 	.short	(.L_47 - .L_46)


	//   ....[0]....
.L_46:
        /*0138*/ 	.word	0x000005b0
        /*013c*/ 	.word	0x000000ff
        /*0140*/ 	.word	0x00000000
        /*0144*/ 	.short	0x0100
        /*0146*/ 	.byte	0x05
	.zero		1


	//   ....[1]....
        /*0148*/ 	.word	0x000005c0
        /*014c*/ 	.word	0x000000ff
        /*0150*/ 	.word	0x00000020
        /*0154*/ 	.short	0x0100
        /*0156*/ 	.byte	0x05
	.zero		1


	//   ....[2]....
        /*0158*/ 	.word	0x000005d0
        /*015c*/ 	.word	0x000000ff
        /*0160*/ 	.word	0x00000008
        /*0164*/ 	.short	0x0100
        /*0166*/ 	.byte	0x05
	.zero		1


	//   ....[3]....
        /*0168*/ 	.word	0x000005e0
        /*016c*/ 	.word	0x000000ff
        /*0170*/ 	.word	0x00000028
        /*0174*/ 	.short	0x0100
        /*0176*/ 	.byte	0x05
	.zero		1


	//   ....[4]....
        /*0178*/ 	.word	0x000005f0
        /*017c*/ 	.word	0x000000ff
        /*0180*/ 	.word	0x00000010
        /*0184*/ 	.short	0x0100
        /*0186*/ 	.byte	0x05
	.zero		1


	//   ....[5]....
        /*0188*/ 	.word	0x00000600
        /*018c*/ 	.word	0x000000ff
        /*0190*/ 	.word	0x00000030
        /*0194*/ 	.short	0x0100
        /*0196*/ 	.byte	0x05
	.zero		1


	//   ....[6]....
        /*0198*/ 	.word	0x00000610
        /*019c*/ 	.word	0x000000ff
        /*01a0*/ 	.word	0x00000018
        /*01a4*/ 	.short	0x0100
        /*01a6*/ 	.byte	0x05
	.zero		1


	//   ....[7]....
        /*01a8*/ 	.word	0x00000620
        /*01ac*/ 	.word	0x000000ff
        /*01b0*/ 	.word	0x00000038
        /*01b4*/ 	.short	0x0100
        /*01b6*/ 	.byte	0x05
	.zero		1


	//   ....[8]....
        /*01b8*/ 	.word	0x00000750
        /*01bc*/ 	.word	0x000000ff
        /*01c0*/ 	.word	0x00000040
        /*01c4*/ 	.short	0x0100
        /*01c6*/ 	.byte	0x07
	.zero		1


	//   ....[9]....
        /*01c8*/ 	.word	0x00000760
        /*01cc*/ 	.word	0x000000ff
        /*01d0*/ 	.word	0x00000060
        /*01d4*/ 	.short	0x0100
        /*01d6*/ 	.byte	0x07
	.zero		1


	//   ....[10]....
        /*01d8*/ 	.word	0x00000770
        /*01dc*/ 	.word	0x000000ff
        /*01e0*/ 	.word	0x00000048
        /*01e4*/ 	.short	0x0100
        /*01e6*/ 	.byte	0x07
	.zero		1


	//   ....[11]....
        /*01e8*/ 	.word	0x00000780
        /*01ec*/ 	.word	0x000000ff
        /*01f0*/ 	.word	0x00000068
        /*01f4*/ 	.short	0x0100
        /*01f6*/ 	.byte	0x07
	.zero		1


	//   ....[12]....
        /*01f8*/ 	.word	0x00000790
        /*01fc*/ 	.word	0x000000ff
        /*0200*/ 	.word	0x00000050
        /*0204*/ 	.short	0x0100
        /*0206*/ 	.byte	0x07
	.zero		1


	//   ....[13]....
        /*0208*/ 	.word	0x000007a0
        /*020c*/ 	.word	0x000000ff
        /*0210*/ 	.word	0x00000070
        /*0214*/ 	.short	0x0100
        /*0216*/ 	.byte	0x07
	.zero		1


	//   ....[14]....
        /*0218*/ 	.word	0x000007b0
        /*021c*/ 	.word	0x000000ff
        /*0220*/ 	.word	0x00000058
        /*0224*/ 	.short	0x0100
        /*0226*/ 	.byte	0x07
	.zero		1


	//   ....[15]....
        /*0228*/ 	.word	0x000007c0
        /*022c*/ 	.word	0x000000ff
        /*0230*/ 	.word	0x00000078
        /*0234*/ 	.short	0x0100
        /*0236*/ 	.byte	0x07
	.zero		1


	//   ....[16]....
        /*0238*/ 	.word	0x000008b0
        /*023c*/ 	.word	0x000000ff
        /*0240*/ 	.word	0x00000080
        /*0244*/ 	.short	0x0100
        /*0246*/ 	.byte	0x05
	.zero		1


	//   ....[17]....
        /*0248*/ 	.word	0x000008c0
        /*024c*/ 	.word	0x000000ff
        /*0250*/ 	.word	0x00000088
        /*0254*/ 	.short	0x0100
        /*0256*/ 	.byte	0x05
	.zero		1


	//   ....[18]....
        /*0258*/ 	.word	0x00000a00
        /*025c*/ 	.word	0x000000ff
        /*0260*/ 	.word	0x00000090
        /*0264*/ 	.short	0x0100
        /*0266*/ 	.byte	0x05
	.zero		1


	//   ....[19]....
        /*0268*/ 	.word	0x00000a10
        /*026c*/ 	.word	0x000000ff
        /*0270*/ 	.word	0x000000a0
        /*0274*/ 	.short	0x0100
        /*0276*/ 	.byte	0x05
	.zero		1


	//   ....[20]....
        /*0278*/ 	.word	0x00000a20
        /*027c*/ 	.word	0x000000ff
        /*0280*/ 	.word	0x00000098
        /*0284*/ 	.short	0x0100
        /*0286*/ 	.byte	0x05
	.zero		1


	//   ....[21]....
        /*0288*/ 	.word	0x00000a30
        /*028c*/ 	.word	0x000000ff
        /*0290*/ 	.word	0x000000a8
        /*0294*/ 	.short	0x0100
        /*0296*/ 	.byte	0x05
	.zero		1


	//   ....[22]....
        /*0298*/ 	.word	0x00000b60
        /*029c*/ 	.word	0x000000ff
        /*02a0*/ 	.word	0x000000b0
        /*02a4*/ 	.short	0x0100
        /*02a6*/ 	.byte	0x07
	.zero		1


	//   ....[23]....
        /*02a8*/ 	.word	0x00000b70
        /*02ac*/ 	.word	0x000000ff
        /*02b0*/ 	.word	0x000000d0
        /*02b4*/ 	.short	0x0100
        /*02b6*/ 	.byte	0x07
	.zero		1


	//   ....[24]....
        /*02b8*/ 	.word	0x00000b80
        /*02bc*/ 	.word	0x000000ff
        /*02c0*/ 	.word	0x000000b8
        /*02c4*/ 	.short	0x0100
        /*02c6*/ 	.byte	0x07
	.zero		1


	//   ....[25]....
        /*02c8*/ 	.word	0x00000b90
        /*02cc*/ 	.word	0x000000ff
        /*02d0*/ 	.word	0x000000d8
        /*02d4*/ 	.short	0x0100
        /*02d6*/ 	.byte	0x07
	.zero		1


	//   ....[26]....
        /*02d8*/ 	.word	0x00000ba0
        /*02dc*/ 	.word	0x000000ff
        /*02e0*/ 	.word	0x000000c0
        /*02e4*/ 	.short	0x0100
        /*02e6*/ 	.byte	0x07
	.zero		1


	//   ....[27]....
        /*02e8*/ 	.word	0x00000bb0
        /*02ec*/ 	.word	0x000000ff
        /*02f0*/ 	.word	0x000000e0
        /*02f4*/ 	.short	0x0100
        /*02f6*/ 	.byte	0x07
	.zero		1


	//   ....[28]....
        /*02f8*/ 	.word	0x00000bc0
        /*02fc*/ 	.word	0x000000ff
        /*0300*/ 	.word	0x000000c8
        /*0304*/ 	.short	0x0100
        /*0306*/ 	.byte	0x07
	.zero		1


	//   ....[29]....
        /*0308*/ 	.word	0x00000bd0
        /*030c*/ 	.word	0x000000ff
        /*0310*/ 	.word	0x000000e8
        /*0314*/ 	.short	0x0100
        /*0316*/ 	.byte	0x07
	.zero		1


	//   ....[30]....
        /*0318*/ 	.word	0x00000cc0
        /*031c*/ 	.word	0x000000ff
        /*0320*/ 	.word	0x000000f0
        /*0324*/ 	.short	0x0100
        /*0326*/ 	.byte	0x05
	.zero		1


	//   ....[31]....
        /*0328*/ 	.word	0x00000cd0
        /*032c*/ 	.word	0x000000ff
        /*0330*/ 	.word	0x00000100
        /*0334*/ 	.short	0x0100
        /*0336*/ 	.byte	0x05
	.zero		1


	//   ....[32]....
        /*0338*/ 	.word	0x00000ce0
        /*033c*/ 	.word	0x000000ff
        /*0340*/ 	.word	0x000000f8
        /*0344*/ 	.short	0x0100
        /*0346*/ 	.byte	0x05
	.zero		1


	//   ....[33]....
        /*0348*/ 	.word	0x00000cf0
        /*034c*/ 	.word	0x000000ff
        /*0350*/ 	.word	0x00000108
        /*0354*/ 	.short	0x0100
        /*0356*/ 	.byte	0x05
	.zero		1


	//   ....[34]....
        /*0358*/ 	.word	0x000015c0
        /*035c*/ 	.word	0x00000002
        /*0360*/ 	.word	0x00000100
        /*0364*/ 	.short	0x010a
        /*0366*/ 	.byte	0xff
	.zero		1


	//   ....[35]....
        /*0368*/ 	.word	0x000015f0
        /*036c*/ 	.word	0x00000002
        /*0370*/ 	.word	0x000000f0
        /*0374*/ 	.short	0x0101
        /*0376*/ 	.byte	0xff
	.zero		1


	//   ....[36]....
        /*0378*/ 	.word	0x000016c0
        /*037c*/ 	.word	0x000000ff
        /*0380*/ 	.word	0x00000020
        /*0384*/ 	.short	0x010a
        /*0386*/ 	.byte	0x08
	.zero		1


	//   ....[37]....
        /*0388*/ 	.word	0x00001760
        /*038c*/ 	.word	0x000000ff
        /*0390*/ 	.word	0x00000020
        /*0394*/ 	.short	0x010a
        /*0396*/ 	.byte	0x21
	.zero		1


	//   ....[38]....
        /*0398*/ 	.word	0x000018b0
        /*039c*/ 	.word	0x000000ff
        /*03a0*/ 	.word	0x00000020
        /*03a4*/ 	.short	0x010a
        /*03a6*/ 	.byte	0x08
	.zero		1


	//   ....[39]....
        /*03a8*/ 	.word	0x000019c0
        /*03ac*/ 	.word	0x000000ff
        /*03b0*/ 	.word	0x00000088
        /*03b4*/ 	.short	0x0101
        /*03b6*/ 	.byte	0x04
	.zero		1


	//   ....[40]....
        /*03b8*/ 	.word	0x000019e0
        /*03bc*/ 	.word	0x000000ff
        /*03c0*/ 	.word	0x00000020
        /*03c4*/ 	.short	0x010a
        /*03c6*/ 	.byte	0x08
	.zero		1


	//   ....[41]....
        /*03c8*/ 	.word	0x00001a60
        /*03cc*/ 	.word	0x000000ff
        /*03d0*/ 	.word	0x00000020
        /*03d4*/ 	.short	0x010a
        /*03d6*/ 	.byte	0x11
	.zero		1


	//   ....[42]....
        /*03d8*/ 	.word	0x00001bb0
        /*03dc*/ 	.word	0x000000ff
        /*03e0*/ 	.word	0x00000020
        /*03e4*/ 	.short	0x010a
        /*03e6*/ 	.byte	0x08
	.zero		1


	//   ....[43]....
        /*03e8*/ 	.word	0x00001cf0
        /*03ec*/ 	.word	0x00000002
        /*03f0*/ 	.word	0x00000090
        /*03f4*/ 	.short	0x010a
        /*03f6*/ 	.byte	0xff
	.zero		1


	//   ....[44]....
        /*03f8*/ 	.word	0x00001db0
        /*03fc*/ 	.word	0x00000002
        /*0400*/ 	.word	0x00000000
        /*0404*/ 	.short	0x0101
        /*0406*/ 	.byte	0xff
	.zero		1


	//   ....[45]....
        /*0408*/ 	.word	0x00002310
        /*040c*/ 	.word	0x000000ff
        /*0410*/ 	.word	0x00000000
        /*0414*/ 	.short	0x010a
        /*0416*/ 	.byte	0x05
	.zero		1


	//   ....[46]....
        /*0418*/ 	.word	0x000023a0
        /*041c*/ 	.word	0x000000ff
        /*0420*/ 	.word	0x00000000
        /*0424*/ 	.short	0x010a
        /*0426*/ 	.byte	0x05
	.zero		1


	//   ....[47]....
        /*0428*/ 	.word	0x00002430
        /*042c*/ 	.word	0x000000ff
        /*0430*/ 	.word	0x00000000
        /*0434*/ 	.short	0x010a
        /*0436*/ 	.byte	0x05
	.zero		1


	//   ....[48]....
        /*0438*/ 	.word	0x000024d0
        /*043c*/ 	.word	0x00000000
        /*0440*/ 	.word	0x00000000
        /*0444*/ 	.short	0x010a
        /*0446*/ 	.byte	0xff
	.zero		1


	//   ....[49]....
        /*0448*/ 	.word	0x000025f0
        /*044c*/ 	.word	0x00000000
        /*0450*/ 	.word	0x000000f0
        /*0454*/ 	.short	0x010a
        /*0456*/ 	.byte	0xff
	.zero		1


	//   ....[50]....
        /*0458*/ 	.word	0x00002660
        /*045c*/ 	.word	0x00000000
        /*0460*/ 	.word	0x00000000
        /*0464*/ 	.short	0x0101
        /*0466*/ 	.byte	0xff
	.zero		1


	//   ....[51]....
        /*0468*/ 	.word	0x00002680
        /*046c*/ 	.word	0x000000ff
        /*0470*/ 	.word	0x000000a0
        /*0474*/ 	.short	0x010a
        /*0476*/ 	.byte	0x05
	.zero		1


	//   ....[52]....
        /*0478*/ 	.word	0x000027a0
        /*047c*/ 	.word	0x00000000
        /*0480*/ 	.word	0x00000090
        /*0484*/ 	.short	0x010a
        /*0486*/ 	.byte	0xff
	.zero		1


	//   ....[53]....
        /*0488*/ 	.word	0x000028a0
        /*048c*/ 	.word	0x00000000
        /*0490*/ 	.word	0x00000000
        /*0494*/ 	.short	0x0101
        /*0496*/ 	.byte	0xff
	.zero		1


	//   ....[54]....
        /*0498*/ 	.word	0x00002930
        /*049c*/ 	.word	0x000000ff
        /*04a0*/ 	.word	0x000000a0
        /*04a4*/ 	.short	0x0106
        /*04a6*/ 	.byte	0x05
	.zero		1


	//   ....[55]....
        /*04a8*/ 	.word	0x00002950
        /*04ac*/ 	.word	0x000000ff
        /*04b0*/ 	.word	0x000000a0
        /*04b4*/ 	.short	0x010a
        /*04b6*/ 	.byte	0x05
	.zero		1


	//   ....[56]....
        /*04b8*/ 	.word	0x000029e0
        /*04bc*/ 	.word	0x000000ff
        /*04c0*/ 	.word	0x000000a0
        /*04c4*/ 	.short	0x0106
        /*04c6*/ 	.byte	0x04
	.zero		1


	//   ....[57]....
        /*04c8*/ 	.word	0x00002a20
        /*04cc*/ 	.word	0x00000000
        /*04d0*/ 	.word	0x000000a0
        /*04d4*/ 	.short	0x010a
        /*04d6*/ 	.byte	0xff
	.zero		1


	//   ....[58]....
        /*04d8*/ 	.word	0x00002f60
        /*04dc*/ 	.word	0x00000000
        /*04e0*/ 	.word	0x00000090
        /*04e4*/ 	.short	0x010a
        /*04e6*/ 	.byte	0xff
	.zero		1


	//   ....[59]....
        /*04e8*/ 	.word	0x00003060
        /*04ec*/ 	.word	0x00000003
        /*04f0*/ 	.word	0x00000000
        /*04f4*/ 	.short	0x0101
        /*04f6*/ 	.byte	0xff
	.zero		1


	//   ....[60]....
        /*04f8*/ 	.word	0x00003070
        /*04fc*/ 	.word	0x000000ff
        /*0500*/ 	.word	0x00000000
        /*0504*/ 	.short	0x010a
        /*0506*/ 	.byte	0x06
	.zero		1


	//   ....[61]....
        /*0508*/ 	.word	0x000030f0
        /*050c*/ 	.word	0x000000ff
        /*0510*/ 	.word	0x000000d0
        /*0514*/ 	.short	0x010a
        /*0516*/ 	.byte	0x07
	.zero		1


	//   ....[62]....
        /*0518*/ 	.word	0x000031d0
        /*051c*/ 	.word	0x000000ff
        /*0520*/ 	.word	0x00000000
        /*0524*/ 	.short	0x010a
        /*0526*/ 	.byte	0x06
	.zero		1


	//   ....[63]....
        /*0528*/ 	.word	0x00003300
        /*052c*/ 	.word	0x000000ff
        /*0530*/ 	.word	0x00000000
        /*0534*/ 	.short	0x010a
        /*0536*/ 	.byte	0x1a
	.zero		1


	//   ....[64]....
        /*0538*/ 	.word	0x000035a0
        /*053c*/ 	.word	0x000000ff
        /*0540*/ 	.word	0x00000000
        /*0544*/ 	.short	0x010a
        /*0546*/ 	.byte	0x06
	.zero		1


	//   ....[65]....
        /*0548*/ 	.word	0x00003630
        /*054c*/ 	.word	0x000000ff
        /*0550*/ 	.word	0x00000000
        /*0554*/ 	.short	0x010a
        /*0556*/ 	.byte	0x06
	.zero		1


	//   ....[66]....
        /*0558*/ 	.word	0x000036c0
        /*055c*/ 	.word	0x000000ff
        /*0560*/ 	.word	0x00000000
        /*0564*/ 	.short	0x010a
        /*0566*/ 	.byte	0x06
	.zero		1


	//   ....[67]....
        /*0568*/ 	.word	0x00003750
        /*056c*/ 	.word	0x000000ff
        /*0570*/ 	.word	0x00000000
        /*0574*/ 	.short	0x010a
        /*0576*/ 	.byte	0x07
	.zero		1


	//   ....[68]....
        /*0578*/ 	.word	0x00003ba0
        /*057c*/ 	.word	0x00000000
        /*0580*/ 	.word	0x00000090
        /*0584*/ 	.short	0x010a
        /*0586*/ 	.byte	0xff
	.zero		1


	//   ....[69]....
        /*0588*/ 	.word	0x00003c60
        /*058c*/ 	.word	0x00000000
        /*0590*/ 	.word	0x00000000
        /*0594*/ 	.short	0x0101
        /*0596*/ 	.byte	0xff
	.zero		1


	//   ....[70]....
        /*0598*/ 	.word	0x00003f80
        /*059c*/ 	.word	0x000000ff
        /*05a0*/ 	.word	0x00000088
        /*05a4*/ 	.short	0x010a
        /*05a6*/ 	.byte	0x07
	.zero		1


	//   ....[71]....
        /*05a8*/ 	.word	0x00004180
        /*05ac*/ 	.word	0x000000ff
        /*05b0*/ 	.word	0x00000060
        /*05b4*/ 	.short	0x010a
        /*05b6*/ 	.byte	0x07
	.zero		1


	//   ....[72]....
        /*05b8*/ 	.word	0x00004300
        /*05bc*/ 	.word	0x000000ff
        /*05c0*/ 	.word	0x00000040
        /*05c4*/ 	.short	0x010b
        /*05c6*/ 	.byte	0x07
	.zero		1


	//   ....[73]....
        /*05c8*/ 	.word	0x00004310
        /*05cc*/ 	.word	0x000000ff
        /*05d0*/ 	.word	0x00000000
        /*05d4*/ 	.short	0x0101
        /*05d6*/ 	.byte	0x15
	.zero		1


	//   ....[74]....
        /*05d8*/ 	.word	0x00004320
        /*05dc*/ 	.word	0x000000ff
        /*05e0*/ 	.word	0x00000068
        /*05e4*/ 	.short	0x010a
        /*05e6*/ 	.byte	0x07
	.zero		1


	//   ....[75]....
        /*05e8*/ 	.word	0x00004460
        /*05ec*/ 	.word	0x000000ff
        /*05f0*/ 	.word	0x00000048
        /*05f4*/ 	.short	0x010b
        /*05f6*/ 	.byte	0x07
	.zero		1


	//   ....[76]....
        /*05f8*/ 	.word	0x00004470
        /*05fc*/ 	.word	0x000000ff
        /*0600*/ 	.word	0x00000000
        /*0604*/ 	.short	0x0101
        /*0606*/ 	.byte	0x0f
	.zero		1


	//   ....[77]....
        /*0608*/ 	.word	0x00004480
        /*060c*/ 	.word	0x000000ff
        /*0610*/ 	.word	0x00000070
        /*0614*/ 	.short	0x010a
        /*0616*/ 	.byte	0x07
	.zero		1


	//   ....[78]....
        /*0618*/ 	.word	0x000045d0
        /*061c*/ 	.word	0x000000ff
        /*0620*/ 	.word	0x00000050
        /*0624*/ 	.short	0x010b
        /*0626*/ 	.byte	0x07
	.zero		1


	//   ....[79]....
        /*0628*/ 	.word	0x000045e0
        /*062c*/ 	.word	0x000000ff
        /*0630*/ 	.word	0x00000000
        /*0634*/ 	.short	0x0101
        /*0636*/ 	.byte	0x0e
	.zero		1


	//   ....[80]....
        /*0638*/ 	.word	0x000045f0
        /*063c*/ 	.word	0x000000ff
        /*0640*/ 	.word	0x00000078
        /*0644*/ 	.short	0x010a
        /*0646*/ 	.byte	0x07
	.zero		1


	//   ....[81]....
        /*0648*/ 	.word	0x00004750
        /*064c*/ 	.word	0x000000ff
        /*0650*/ 	.word	0x00000058
        /*0654*/ 	.short	0x010b
        /*0656*/ 	.byte	0x07
	.zero		1


	//   ....[82]....
        /*0658*/ 	.word	0x00004760
        /*065c*/ 	.word	0x000000ff
        /*0660*/ 	.word	0x00000000
        /*0664*/ 	.short	0x0101
        /*0666*/ 	.byte	0x0d
	.zero		1


	//   ....[83]....
        /*0668*/ 	.word	0x00004770
        /*066c*/ 	.word	0x000000ff
        /*0670*/ 	.word	0x00000060
        /*0674*/ 	.short	0x010a
        /*0676*/ 	.byte	0x07
	.zero		1


	//   ....[84]....
        /*0678*/ 	.word	0x000048c0
        /*067c*/ 	.word	0x000000ff
        /*0680*/ 	.word	0x00000040
        /*0684*/ 	.short	0x010b
        /*0686*/ 	.byte	0x07
	.zero		1


	//   ....[85]....
        /*0688*/ 	.word	0x000048d0
        /*068c*/ 	.word	0x000000ff
        /*0690*/ 	.word	0x00000000
        /*0694*/ 	.short	0x0101
        /*0696*/ 	.byte	0x15
	.zero		1


	//   ....[86]....
        /*0698*/ 	.word	0x000048e0
        /*069c*/ 	.word	0x000000ff
        /*06a0*/ 	.word	0x00000068
        /*06a4*/ 	.short	0x010a
        /*06a6*/ 	.byte	0x07
	.zero		1


	//   ....[87]....
        /*06a8*/ 	.word	0x00004a30
        /*06ac*/ 	.word	0x000000ff
        /*06b0*/ 	.word	0x00000048
        /*06b4*/ 	.short	0x010b
        /*06b6*/ 	.byte	0x07
	.zero		1


	//   ....[88]....
        /*06b8*/ 	.word	0x00004a40
        /*06bc*/ 	.word	0x000000ff
        /*06c0*/ 	.word	0x00000000
        /*06c4*/ 	.short	0x0101
        /*06c6*/ 	.byte	0x0f
	.zero		1


	//   ....[89]....
        /*06c8*/ 	.word	0x00004a50
        /*06cc*/ 	.word	0x000000ff
        /*06d0*/ 	.word	0x00000070
        /*06d4*/ 	.short	0x010a
        /*06d6*/ 	.byte	0x07
	.zero		1


	//   ....[90]....
        /*06d8*/ 	.word	0x00004bd0
        /*06dc*/ 	.word	0x000000ff
        /*06e0*/ 	.word	0x00000050
        /*06e4*/ 	.short	0x010b
        /*06e6*/ 	.byte	0x07
	.zero		1


	//   ....[91]....
        /*06e8*/ 	.word	0x00004c10
        /*06ec*/ 	.word	0x000000ff
        /*06f0*/ 	.word	0x00000000
        /*06f4*/ 	.short	0x0101
        /*06f6*/ 	.byte	0x0e
	.zero		1


	//   ....[92]....
        /*06f8*/ 	.word	0x00004c50
        /*06fc*/ 	.word	0x000000ff
        /*0700*/ 	.word	0x00000078
        /*0704*/ 	.short	0x010a
        /*0706*/ 	.byte	0x07
	.zero		1


	//   ....[93]....
        /*0708*/ 	.word	0x00004e80
        /*070c*/ 	.word	0x000000ff
        /*0710*/ 	.word	0x00000058
        /*0714*/ 	.short	0x010b
        /*0716*/ 	.byte	0x07
	.zero		1


	//   ....[94]....
        /*0718*/ 	.word	0x00004ea0
        /*071c*/ 	.word	0x000000ff
        /*0720*/ 	.word	0x00000000
        /*0724*/ 	.short	0x0101
        /*0726*/ 	.byte	0x0d
	.zero		1


	//   ....[95]....
        /*0728*/ 	.word	0x00004ec0
        /*072c*/ 	.word	0x000000ff
        /*0730*/ 	.word	0x00000060
        /*0734*/ 	.short	0x010a
        /*0736*/ 	.byte	0x07
	.zero		1


	//   ....[96]....
        /*0738*/ 	.word	0x00004ee0
        /*073c*/ 	.word	0x000000ff
        /*0740*/ 	.word	0x00000068
        /*0744*/ 	.short	0x010a
        /*0746*/ 	.byte	0x07
	.zero		1


	//   ....[97]....
        /*0748*/ 	.word	0x00004f00
        /*074c*/ 	.word	0x000000ff
        /*0750*/ 	.word	0x00000070
        /*0754*/ 	.short	0x010a
        /*0756*/ 	.byte	0x07
	.zero		1


	//   ....[98]....
        /*0758*/ 	.word	0x00004f50
        /*075c*/ 	.word	0x00000002
        /*0760*/ 	.word	0x00000078
        /*0764*/ 	.short	0x010a
        /*0766*/ 	.byte	0xff
	.zero		1


	//   ....[99]....
        /*0768*/ 	.word	0x000052b0
        /*076c*/ 	.word	0x00000000
        /*0770*/ 	.word	0x00000090
        /*0774*/ 	.short	0x010a
        /*0776*/ 	.byte	0xff
	.zero		1


	//   ....[100]....
        /*0778*/ 	.word	0x000053c0
        /*077c*/ 	.word	0x00000000
        /*0780*/ 	.word	0x00000000
        /*0784*/ 	.short	0x0101
        /*0786*/ 	.byte	0xff
	.zero		1


	//   ....[101]....
        /*0788*/ 	.word	0x00005e40
        /*078c*/ 	.word	0x000000ff
        /*0790*/ 	.word	0x00000040
        /*0794*/ 	.short	0x010a
        /*0796*/ 	.byte	0x30
	.zero		1


	//   ....[102]....
        /*0798*/ 	.word	0x00005e70
        /*079c*/ 	.word	0x00000055
        /*07a0*/ 	.word	0x000000b0
        /*07a4*/ 	.short	0x010a
        /*07a6*/ 	.byte	0xff
	.zero		1


	//   ....[103]....
        /*07a8*/ 	.word	0x00005fe0
        /*07ac*/ 	.word	0x000000ff
        /*07b0*/ 	.word	0x00000040
        /*07b4*/ 	.short	0x010a
        /*07b6*/ 	.byte	0x30
	.zero		1


	//   ....[104]....
        /*07b8*/ 	.word	0x000060e0
        /*07bc*/ 	.word	0x00000055
        /*07c0*/ 	.word	0x000000b0
        /*07c4*/ 	.short	0x010a
        /*07c6*/ 	.byte	0xff
	.zero		1


	//   ....[105]....
        /*07c8*/ 	.word	0x000066e0
        /*07cc*/ 	.word	0x00000000
        /*07d0*/ 	.word	0x00000000
        /*07d4*/ 	.short	0x0101
        /*07d6*/ 	.byte	0xff
	.zero		1


	//   ....[106]....
        /*07d8*/ 	.word	0x000066f0
        /*07dc*/ 	.word	0x00000002
        /*07e0*/ 	.word	0x00000040
        /*07e4*/ 	.short	0x010a
        /*07e6*/ 	.byte	0xff
	.zero		1


	//   ....[107]....
        /*07e8*/ 	.word	0x000067c0
        /*07ec*/ 	.word	0x00000002
        /*07f0*/ 	.word	0x00000040
        /*07f4*/ 	.short	0x010a
        /*07f6*/ 	.byte	0xff
	.zero		1


	//   ....[108]....
        /*07f8*/ 	.word	0x00006e40
        /*07fc*/ 	.word	0x00000010
        /*0800*/ 	.word	0x00000000
        /*0804*/ 	.short	0x0101
        /*0806*/ 	.byte	0xff
	.zero		1


	//   ....[109]....
        /*0808*/ 	.word	0x00006e60
        /*080c*/ 	.word	0x00000000
        /*0810*/ 	.word	0x00000040
        /*0814*/ 	.short	0x010a
        /*0816*/ 	.byte	0xff
	.zero		1


	//   ....[110]....
        /*0818*/ 	.word	0x00006f20
        /*081c*/ 	.word	0x00000000
        /*0820*/ 	.word	0x00000040
        /*0824*/ 	.short	0x010a
        /*0826*/ 	.byte	0xff
	.zero		1


	//   ....[111]....
        /*0828*/ 	.word	0x000075b0
        /*082c*/ 	.word	0x00000010
        /*0830*/ 	.word	0x00000000
        /*0834*/ 	.short	0x0101
        /*0836*/ 	.byte	0xff
	.zero		1


	//   ....[112]....
        /*0838*/ 	.word	0x000075d0
        /*083c*/ 	.word	0x00000000
        /*0840*/ 	.word	0x00000040
        /*0844*/ 	.short	0x010a
        /*0846*/ 	.byte	0xff
	.zero		1


	//   ....[113]....
        /*0848*/ 	.word	0x00007690
        /*084c*/ 	.word	0x00000000
        /*0850*/ 	.word	0x00000040
        /*0854*/ 	.short	0x010a
        /*0856*/ 	.byte	0xff
	.zero		1


	//   ....[114]....
        /*0858*/ 	.word	0x00007d50
        /*085c*/ 	.word	0x00000010
        /*0860*/ 	.word	0x00000000
        /*0864*/ 	.short	0x0101
        /*0866*/ 	.byte	0xff
	.zero		1


	//   ....[115]....
        /*0868*/ 	.word	0x00007d70
        /*086c*/ 	.word	0x00000000
        /*0870*/ 	.word	0x00000040
        /*0874*/ 	.short	0x010a
        /*0876*/ 	.byte	0xff
	.zero		1


	//   ....[116]....
        /*0878*/ 	.word	0x00007e30
        /*087c*/ 	.word	0x00000000
        /*0880*/ 	.word	0x00000040
        /*0884*/ 	.short	0x010a
        /*0886*/ 	.byte	0xff
	.zero		1


	//   ....[117]....
        /*0888*/ 	.word	0x00008530
        /*088c*/ 	.word	0x00000010
        /*0890*/ 	.word	0x00000000
        /*0894*/ 	.short	0x0101
        /*0896*/ 	.byte	0xff
	.zero		1


	//   ....[118]....
        /*0898*/ 	.word	0x00008550
        /*089c*/ 	.word	0x00000000
        /*08a0*/ 	.word	0x00000040
        /*08a4*/ 	.short	0x010a
        /*08a6*/ 	.byte	0xff
	.zero		1


	//   ....[119]....
        /*08a8*/ 	.word	0x00008610
        /*08ac*/ 	.word	0x00000000
        /*08b0*/ 	.word	0x00000040
        /*08b4*/ 	.short	0x010a
        /*08b6*/ 	.byte	0xff
	.zero		1


	//   ....[120]....
        /*08b8*/ 	.word	0x00008ce0
        /*08bc*/ 	.word	0x00000010
        /*08c0*/ 	.word	0x00000000
        /*08c4*/ 	.short	0x0101
        /*08c6*/ 	.byte	0xff
	.zero		1


	//   ....[121]....
        /*08c8*/ 	.word	0x00008d00
        /*08cc*/ 	.word	0x00000000
        /*08d0*/ 	.word	0x00000040
        /*08d4*/ 	.short	0x010a
        /*08d6*/ 	.byte	0xff
	.zero		1


	//   ....[122]....
        /*08d8*/ 	.word	0x00008dc0
        /*08dc*/ 	.word	0x00000000
        /*08e0*/ 	.word	0x00000040
        /*08e4*/ 	.short	0x010a
        /*08e6*/ 	.byte	0xff
	.zero		1


	//   ....[123]....
        /*08e8*/ 	.word	0x00009490
        /*08ec*/ 	.word	0x00000010
        /*08f0*/ 	.word	0x00000000
        /*08f4*/ 	.short	0x0101
        /*08f6*/ 	.byte	0xff
	.zero		1


	//   ....[124]....
        /*08f8*/ 	.word	0x000094b0
        /*08fc*/ 	.word	0x00000000
        /*0900*/ 	.word	0x00000040
        /*0904*/ 	.short	0x010a
        /*0906*/ 	.byte	0xff
	.zero		1


	//   ....[125]....
        /*0908*/ 	.word	0x00009570
        /*090c*/ 	.word	0x00000000
        /*0910*/ 	.word	0x00000040
        /*0914*/ 	.short	0x010a
        /*0916*/ 	.byte	0xff
	.zero		1


	//   ....[126]....
        /*0918*/ 	.word	0x00009810
        /*091c*/ 	.word	0x000000ff
        /*0920*/ 	.word	0x00000000
        /*0924*/ 	.short	0x0101
        /*0926*/ 	.byte	0x05
	.zero		1


	//   ....[127]....
        /*0928*/ 	.word	0x00009c50
        /*092c*/ 	.word	0x00000000
        /*0930*/ 	.word	0x00000000
        /*0934*/ 	.short	0x0101
        /*0936*/ 	.byte	0xff
	.zero		1


	//   ....[128]....
        /*0938*/ 	.word	0x00009ec0
        /*093c*/ 	.word	0x000000ff
        /*0940*/ 	.word	0x00000000
        /*0944*/ 	.short	0x0101
        /*0946*/ 	.byte	0x04
	.zero		1


	//   ....[129]....
        /*0948*/ 	.word	0x00009ee0
        /*094c*/ 	.word	0x00000002
        /*0950*/ 	.word	0x00000100
        /*0954*/ 	.short	0x010a
        /*0956*/ 	.byte	0xff
	.zero		1


	//   ....[130]....
        /*0958*/ 	.word	0x00009f40
        /*095c*/ 	.word	0x00000002
        /*0960*/ 	.word	0x00000020
        /*0964*/ 	.short	0x010a
        /*0966*/ 	.byte	0xff
	.zero		1


	//   ....[131]....
        /*0968*/ 	.word	0x00009fa0
        /*096c*/ 	.word	0x00000002
        /*0970*/ 	.word	0x00000020
        /*0974*/ 	.short	0x010a
        /*0976*/ 	.byte	0xff
	.zero		1


	//   ....[132]....
        /*0978*/ 	.word	0x00009ff0
        /*097c*/ 	.word	0x00000002
        /*0980*/ 	.word	0x00000090
        /*0984*/ 	.short	0x010a
        /*0986*/ 	.byte	0xff
	.zero		1


	//   ....[133]....
        /*0988*/ 	.word	0x0000a050
        /*098c*/ 	.word	0x00000000
        /*0990*/ 	.word	0x00000000
        /*0994*/ 	.short	0x010a
        /*0996*/ 	.byte	0xff
	.zero		1


	//   ....[134]....
        /*0998*/ 	.word	0x0000a0b0
        /*099c*/ 	.word	0x00000000
        /*09a0*/ 	.word	0x00000000
        /*09a4*/ 	.short	0x010a
        /*09a6*/ 	.byte	0xff
	.zero		1


	//   ....[135]....
        /*09a8*/ 	.word	0x0000a110
        /*09ac*/ 	.word	0x00000000
        /*09b0*/ 	.word	0x00000000
        /*09b4*/ 	.short	0x010a
        /*09b6*/ 	.byte	0xff
	.zero		1


	//   ....[136]....
        /*09b8*/ 	.word	0x0000a160
        /*09bc*/ 	.word	0x00000000
        /*09c0*/ 	.word	0x000000f0
        /*09c4*/ 	.short	0x010a
        /*09c6*/ 	.byte	0xff
	.zero		1


	//   ....[137]....
        /*09c8*/ 	.word	0x0000a1c0
        /*09cc*/ 	.word	0x00000000
        /*09d0*/ 	.word	0x000000a0
        /*09d4*/ 	.short	0x010a
        /*09d6*/ 	.byte	0xff
	.zero		1


	//   ....[138]....
        /*09d8*/ 	.word	0x0000a210
        /*09dc*/ 	.word	0x00000000
        /*09e0*/ 	.word	0x00000090
        /*09e4*/ 	.short	0x010a
        /*09e6*/ 	.byte	0xff
	.zero		1


	//   ....[139]....
        /*09e8*/ 	.word	0x0000a270
        /*09ec*/ 	.word	0x00000000
        /*09f0*/ 	.word	0x000000a0
        /*09f4*/ 	.short	0x010a
        /*09f6*/ 	.byte	0xff
	.zero		1


	//   ....[140]....
        /*09f8*/ 	.word	0x0000a2c0
        /*09fc*/ 	.word	0x00000000
        /*0a00*/ 	.word	0x00000090
        /*0a04*/ 	.short	0x010a
        /*0a06*/ 	.byte	0xff
	.zero		1


	//   ....[141]....
        /*0a08*/ 	.word	0x0000a320
        /*0a0c*/ 	.word	0x00000002
        /*0a10*/ 	.word	0x000000d0
        /*0a14*/ 	.short	0x010a
        /*0a16*/ 	.byte	0xff
	.zero		1


	//   ....[142]....
        /*0a18*/ 	.word	0x0000a380
        /*0a1c*/ 	.word	0x00000000
        /*0a20*/ 	.word	0x00000000
        /*0a24*/ 	.short	0x010a
        /*0a26*/ 	.byte	0xff
	.zero		1


	//   ....[143]....
        /*0a28*/ 	.word	0x0000a3e0
        /*0a2c*/ 	.word	0x00000000
        /*0a30*/ 	.word	0x00000000
        /*0a34*/ 	.short	0x010a
        /*0a36*/ 	.byte	0xff
	.zero		1


	//   ....[144]....
        /*0a38*/ 	.word	0x0000a440
        /*0a3c*/ 	.word	0x00000000
        /*0a40*/ 	.word	0x00000000
        /*0a44*/ 	.short	0x010a
        /*0a46*/ 	.byte	0xff
	.zero		1


	//   ....[145]....
        /*0a48*/ 	.word	0x0000a4a0
        /*0a4c*/ 	.word	0x00000000
        /*0a50*/ 	.word	0x00000000
        /*0a54*/ 	.short	0x010a
        /*0a56*/ 	.byte	0xff
	.zero		1


	//   ....[146]....
        /*0a58*/ 	.word	0x0000a500
        /*0a5c*/ 	.word	0x00000000
        /*0a60*/ 	.word	0x00000000
        /*0a64*/ 	.short	0x010a
        /*0a66*/ 	.byte	0xff
	.zero		1


	//   ....[147]....
        /*0a68*/ 	.word	0x0000a550
        /*0a6c*/ 	.word	0x00000000
        /*0a70*/ 	.word	0x00000090
        /*0a74*/ 	.short	0x010a
        /*0a76*/ 	.byte	0xff
	.zero		1


	//   ....[148]....
        /*0a78*/ 	.word	0x0000a5b0
        /*0a7c*/ 	.word	0x00000000
        /*0a80*/ 	.word	0x00000088
        /*0a84*/ 	.short	0x010a
        /*0a86*/ 	.byte	0xff
	.zero		1


	//   ....[149]....
        /*0a88*/ 	.word	0x0000a610
        /*0a8c*/ 	.word	0x00000000
        /*0a90*/ 	.word	0x00000060
        /*0a94*/ 	.short	0x010a
        /*0a96*/ 	.byte	0xff
	.zero		1


	//   ....[150]....
        /*0a98*/ 	.word	0x0000a670
        /*0a9c*/ 	.word	0x00000000
        /*0aa0*/ 	.word	0x00000068
        /*0aa4*/ 	.short	0x010a
        /*0aa6*/ 	.byte	0xff
	.zero		1


	//   ....[151]....
        /*0aa8*/ 	.word	0x0000a6d0
        /*0aac*/ 	.word	0x00000000
        /*0ab0*/ 	.word	0x00000070
        /*0ab4*/ 	.short	0x010a
        /*0ab6*/ 	.byte	0xff
	.zero		1


	//   ....[152]....
        /*0ab8*/ 	.word	0x0000a730
        /*0abc*/ 	.word	0x00000000
        /*0ac0*/ 	.word	0x00000078
        /*0ac4*/ 	.short	0x010a
        /*0ac6*/ 	.byte	0xff
	.zero		1


	//   ....[153]....
        /*0ac8*/ 	.word	0x0000a790
        /*0acc*/ 	.word	0x00000000
        /*0ad0*/ 	.word	0x00000060
        /*0ad4*/ 	.short	0x010a
        /*0ad6*/ 	.byte	0xff
	.zero		1


	//   ....[154]....
        /*0ad8*/ 	.word	0x0000a7f0
        /*0adc*/ 	.word	0x00000000
        /*0ae0*/ 	.word	0x00000068
        /*0ae4*/ 	.short	0x010a
        /*0ae6*/ 	.byte	0xff
	.zero		1


	//   ....[155]....
        /*0ae8*/ 	.word	0x0000a850
        /*0aec*/ 	.word	0x00000000
        /*0af0*/ 	.word	0x00000070
        /*0af4*/ 	.short	0x010a
        /*0af6*/ 	.byte	0xff
	.zero		1


	//   ....[156]....
        /*0af8*/ 	.word	0x0000a8b0
        /*0afc*/ 	.word	0x00000000
        /*0b00*/ 	.word	0x00000078
        /*0b04*/ 	.short	0x010a
        /*0b06*/ 	.byte	0xff
	.zero		1


	//   ....[157]....
        /*0b08*/ 	.word	0x0000a910
        /*0b0c*/ 	.word	0x00000000
        /*0b10*/ 	.word	0x00000060
        /*0b14*/ 	.short	0x010a
        /*0b16*/ 	.byte	0xff
	.zero		1


	//   ....[158]....
        /*0b18*/ 	.word	0x0000a970
        /*0b1c*/ 	.word	0x00000000
        /*0b20*/ 	.word	0x00000068
        /*0b24*/ 	.short	0x010a
        /*0b26*/ 	.byte	0xff
	.zero		1


	//   ....[159]....
        /*0b28*/ 	.word	0x0000a9d0
        /*0b2c*/ 	.word	0x00000002
        /*0b30*/ 	.word	0x00000070
        /*0b34*/ 	.short	0x010a
        /*0b36*/ 	.byte	0xff
	.zero		1


	//   ....[160]....
        /*0b38*/ 	.word	0x0000aa20
        /*0b3c*/ 	.word	0x00000000
        /*0b40*/ 	.word	0x00000090
        /*0b44*/ 	.short	0x010a
        /*0b46*/ 	.byte	0xff
	.zero		1


	//   ....[161]....
        /*0b48*/ 	.word	0x0000aa80
        /*0b4c*/ 	.word	0x00000000
        /*0b50*/ 	.word	0x00000040
        /*0b54*/ 	.short	0x010a
        /*0b56*/ 	.byte	0xff
	.zero		1


	//   ....[162]....
        /*0b58*/ 	.word	0x0000aad0
        /*0b5c*/ 	.word	0x00000055
        /*0b60*/ 	.word	0x000000b0
        /*0b64*/ 	.short	0x010a
        /*0b66*/ 	.byte	0xff
	.zero		1


	//   ....[163]....
        /*0b68*/ 	.word	0x0000ab20
        /*0b6c*/ 	.word	0x00000002
        /*0b70*/ 	.word	0x00000040
        /*0b74*/ 	.short	0x010a
        /*0b76*/ 	.byte	0xff
	.zero		1


	//   ....[164]....
        /*0b78*/ 	.word	0x0000ab70
        /*0b7c*/ 	.word	0x00000000
        /*0b80*/ 	.word	0x00000040
        /*0b84*/ 	.short	0x010a
        /*0b86*/ 	.byte	0xff
	.zero		1


	//   ....[165]....
        /*0b88*/ 	.word	0x0000abc0
        /*0b8c*/ 	.word	0x00000000
        /*0b90*/ 	.word	0x00000040
        /*0b94*/ 	.short	0x010a
        /*0b96*/ 	.byte	0xff
	.zero		1


	//   ....[166]....
        /*0b98*/ 	.word	0x0000ac10
        /*0b9c*/ 	.word	0x00000000
        /*0ba0*/ 	.word	0x00000040
        /*0ba4*/ 	.short	0x010a
        /*0ba6*/ 	.byte	0xff
	.zero		1


	//   ....[167]....
        /*0ba8*/ 	.word	0x0000ac60
        /*0bac*/ 	.word	0x00000000
        /*0bb0*/ 	.word	0x00000040
        /*0bb4*/ 	.short	0x010a
        /*0bb6*/ 	.byte	0xff
	.zero		1


	//   ....[168]....
        /*0bb8*/ 	.word	0x0000acb0
        /*0bbc*/ 	.word	0x00000000
        /*0bc0*/ 	.word	0x00000040
        /*0bc4*/ 	.short	0x010a
        /*0bc6*/ 	.byte	0xff
	.zero		1


	//   ....[169]....
        /*0bc8*/ 	.word	0x0000ad00
        /*0bcc*/ 	.word	0x00000000
        /*0bd0*/ 	.word	0x00000040
        /*0bd4*/ 	.short	0x010a
        /*0bd6*/ 	.byte	0xff
	.zero		1


	//----- nvinfo : EIATTR_NUM_MBARRIERS
	.align		4
.L_47:
        /*0bd8*/ 	.byte	0x03, 0x38
        /*0bda*/ 	.short	0x0022


	//----- nvinfo : EIATTR_EXIT_INSTR_OFFSETS
	.align		4
        /*0bdc*/ 	.byte	0x04, 0x1c
        /*0bde*/ 	.short	(.L_49 - .L_48)


	//   ....[0]....
.L_48:
        /*0be0*/ 	.word	0x00002500


	//   ....[1]....
        /*0be4*/ 	.word	0x000029f0


	//   ....[2]....
        /*0be8*/ 	.word	0x00002a50


	//   ....[3]....
        /*0bec*/ 	.word	0x000039b0


	//   ....[4]....
        /*0bf0*/ 	.word	0x00004f80


	//   ....[5]....
        /*0bf4*/ 	.word	0x00004fc0


	//   ....[6]....
        /*0bf8*/ 	.word	0x00009db0


	//   ....[7]....
        /*0bfc*/ 	.word	0x00009e30


	//   ....[8]....
        /*0c00*/ 	.word	0x00009e60


	//   ....[9]....
        /*0c04*/ 	.word	0x00009ed0


	//----- nvinfo : EIATTR_MAX_THREADS
	.align		4
.L_49:
        /*0c08*/ 	.byte	0x04, 0x05
        /*0c0a*/ 	.short	(.L_51 - .L_50)
.L_50:
        /*0c0c*/ 	.word	0x00000100
        /*0c10*/ 	.word	0x00000001
        /*0c14*/ 	.word	0x00000001


	//----- nvinfo : EIATTR_CRS_STACK_SIZE
	.align		4
.L_51:
        /*0c18*/ 	.byte	0x04, 0x1e
        /*0c1a*/ 	.short	(.L_53 - .L_52)
.L_52:
        /*0c1c*/ 	.word	0x00000000


	//----- nvinfo : EIATTR_CBANK_PARAM_SIZE
	.align		4
.L_53:
        /*0c20*/ 	.byte	0x03, 0x19
        /*0c22*/ 	.short	0x0800


	//----- nvinfo : EIATTR_PARAM_CBANK
	.align		4
        /*0c24*/ 	.byte	0x04, 0x0a
        /*0c26*/ 	.short	(.L_55 - .L_54)
	.align		4
.L_54:
        /*0c28*/ 	.word	index@(.nv.constant0._ZN7cutlass13device_kernelINS_4gemm6kernel13GemmUniversalIN4cute5tupleIJiiiiEEENS1_10collective13CollectiveMmaINS1_35MainloopSm100TmaUmmaWarpSpecializedILi4ELi2ELi4ENS5_IJNS4_1CILi1EEESB_SB_EEEEENS5_IJNSA_ILi64EEENSA_ILi256EEENSA_ILi32EEEEEEfNS5_IJlSB_lEEEfSI_NS4_8TiledMMAINS4_8MMA_AtomIJNS4_17SM100_MMA_TF32_SSINS_10tfloat32_tESM_fLi64ELi256ELNS4_4UMMA5MajorE0ELSO_0ELNSN_7ScaleInE0ELSP_0EEEEEENS4_6LayoutISC_NS5_IJNSA_ILi0EEEST_ST_EEEEENS5_IJNS4_10UnderscoreESW_SW_EEEEENS4_13SM90_TMA_LOADENS4_14ComposedLayoutINS4_7SwizzleILi3ELi4ELi3EEENS4_18smem_ptr_flag_bitsILi32EEENSS_INS5_IJNSA_ILi8EEESG_EEENS5_IJSG_SB_EEEEEEEvNS4_8identityESZ_S19_vS1A_EENS_8epilogue10collective18CollectiveEpilogueINS1C_23Sm100TmaWarpSpecializedILi4ELi2ELi16ELb1ELb0EEEJSH_NS5_IJNSS_ISE_SB_EENSS_ISG_SB_EEEEEfSI_fSI_NS1C_6fusion15FusionCallbacksIS1G_NS1K_17LinearCombinationIffffLNS_15FloatRoundStyleE2EEESH_S1J_JEEENS4_5SM1004TMEM4LOAD26SM100_TMEM_LOAD_16dp128b8xESZ_S19_NS4_17SM75_U32x4_LDSM_NENS4_14SM90_TMA_STOREES19_NS4_17SM90_U32x4_STSM_NENS4_39AutoVectorizingCopyWithAssumedAlignmentILi128EEEEEEvvEEEEvNT_6ParamsE)
        /*0c2c*/ 	.short	0x0380
        /*0c2e*/ 	.short	0x0800


	//----- nvinfo : EIATTR_SW_WAR
	.align		4
.L_55:
        /*0c30*/ 	.byte	0x04, 0x36
        /*0c32*/ 	.short	(.L_57 - .L_56)
.L_56:
        /*0c34*/ 	.word	0x00000008
.L_57:


//--------------------- .nv.callgraph             --------------------------
	.section	.nv.callgraph,"",@"SHT_CUDA_CALLGRAPH"
	.align	4
	.sectionentsize	8
	.align		4
        /*0000*/ 	.word	0x00000000
	.align		4
        /*0004*/ 	.word	0xffffffff
	.align		4
        /*0008*/ 	.word	index@(_ZN7cutlass13device_kernelINS_4gemm6kernel13GemmUniversalIN4cute5tupleIJiiiiEEENS1_10collective13CollectiveMmaINS1_35MainloopSm100TmaUmmaWarpSpecializedILi4ELi2ELi4ENS5_IJNS4_1CILi1EEESB_SB_EEEEENS5_IJNSA_ILi64EEENSA_ILi256EEENSA_ILi32EEEEEEfNS5_IJlSB_lEEEfSI_NS4_8TiledMMAINS4_8MMA_AtomIJNS4_17SM100_MMA_TF32_SSINS_10tfloat32_tESM_fLi64ELi256ELNS4_4UMMA5MajorE0ELSO_0ELNSN_7ScaleInE0ELSP_0EEEEEENS4_6LayoutISC_NS5_IJNSA_ILi0EEEST_ST_EEEEENS5_IJNS4_10UnderscoreESW_SW_EEEEENS4_13SM90_TMA_LOADENS4_14ComposedLayoutINS4_7SwizzleILi3ELi4ELi3EEENS4_18smem_ptr_flag_bitsILi32EEENSS_INS5_IJNSA_ILi8EEESG_EEENS5_IJSG_SB_EEEEEEEvNS4_8identityESZ_S19_vS1A_EENS_8epilogue10collective18CollectiveEpilogueINS1C_23Sm100TmaWarpSpecializedILi4ELi2ELi16ELb1ELb0EEEJSH_NS5_IJNSS_ISE_SB_EENSS_ISG_SB_EEEEEfSI_fSI_NS1C_6fusion15FusionCallbacksIS1G_NS1K_17LinearCombinationIffffLNS_15FloatRoundStyleE2EEESH_S1J_JEEENS4_5SM1004TMEM4LOAD26SM100_TMEM_LOAD_16dp128b8xESZ_S19_NS4_17SM75_U32x4_LDSM_NENS4_14SM90_TMA_STOREES19_NS4_17SM90_U32x4_STSM_NENS4_39AutoVectorizingCopyWithAssumedAlignmentILi128EEEEEEvvEEEEvNT_6ParamsE)
	.align		4
        /*000c*/ 	.word	index@(__assertfail)
	.align		4
        /*0010*/ 	.word	0x00000000
	.align		4
        /*0014*/ 	.word	0xfffffffe
	.align		4
        /*0018*/ 	.word	0x00000000
	.align		4
        /*001c*/ 	.word	0xfffffffd
	.align		4
        /*0020*/ 	.word	0x00000000
	.align		4
        /*0024*/ 	.word	0xfffffffc


//--------------------- .nv.constant4             --------------------------
	.section	.nv.constant4,"a",@progbits
	.align	8
	.align		8
.nv.constant4:
        /*0000*/ 	.dword	__assertfail
	.align		8
        /*0008*/ 	.dword	__unnamed_1
	.align		8
        /*0010*/ 	.dword	__unnamed_2
	.align		8
        /*0018*/ 	.dword	_ZN40_INTERNAL_dc2f8890_4_k_cu_0c5d9fae_326134cuda3std3__45__cpo5beginE
	.align		8
        /*0020*/ 	.dword	_ZN40_INTERNAL_dc2f8890_4_k_cu_0c5d9fae_326134cuda3std3__45__cpo3endE
	.align		8
        /*0028*/ 	.dword	_ZN40_INTERNAL_dc2f8890_4_k_cu_0c5d9fae_326134cuda3std3__45__cpo6cbeginE
	.align		8
        /*0030*/ 	.dword	_ZN40_INTERNAL_dc2f8890_4_k_cu_0c5d9fae_326134cuda3std3__45__cpo4cendE
	.align		8
        /*0038*/ 	.dword	_ZN40_INTERNAL_dc2f8890_4_k_cu_0c5d9fae_326134cuda3std3__442_GLOBAL__N__dc2f8890_4_k_cu_0c5d9fae_326136ignoreE
	.align		8
        /*0040*/ 	.dword	_ZN40_INTERNAL_dc2f8890_4_k_cu_0c5d9fae_326134cuda3std3__419piecewise_constructE
	.align		8
        /*0048*/ 	.dword	_ZN40_INTERNAL_dc2f8890_4_k_cu_0c5d9fae_326134cuda3std3__48in_placeE
	.align		8
        /*0050*/ 	.dword	_ZN40_INTERNAL_dc2f8890_4_k_cu_0c5d9fae_326134cuda3std6ranges3__45__cpo4swapE
	.align		8
        /*0058*/ 	.dword	_ZN40_INTERNAL_dc2f8890_4_k_cu_0c5d9fae_326134cuda3std6ranges3__45__cpo9iter_moveE
	.align		8
        /*0060*/ 	.dword	_ZN40_INTERNAL_dc2f8890_4_k_cu_0c5d9fae_326134cute7productE
	.align		8
        /*0068*/ 	.dword	_ZN40_INTERNAL_dc2f8890_4_k_cu_0c5d9fae_326134cute1_E
	.align		8
        /*0070*/ 	.dword	$str$25
	.align		8
        /*0078*/ 	.dword	$str$26
	.align		8
        /*0080*/ 	.dword	$str$27
	.align		8
        /*0088*/ 	.dword	$str$28


//--------------------- .text._ZN7cutlass13device_kernelINS_4gemm6kernel13GemmUniversalIN4cute5tupleIJiiiiEEENS1_10collective13CollectiveMmaINS1_35MainloopSm100TmaUmmaWarpSpecializedILi4ELi2ELi4ENS5_IJNS4_1CILi1EEESB_SB_EEEEENS5_IJNSA_ILi64EEENSA_ILi256EEENSA_ILi32EEEEEEfNS5_IJlSB_lEEEfSI_NS4_8TiledMMAINS4_8MMA_AtomIJNS4_17SM100_MMA_TF32_SSINS_10tfloat32_tESM_fLi64ELi256ELNS4_4UMMA5MajorE0ELSO_0ELNSN_7ScaleInE0ELSP_0EEEEEENS4_6LayoutISC_NS5_IJNSA_ILi0EEEST_ST_EEEEENS5_IJNS4_10UnderscoreESW_SW_EEEEENS4_13SM90_TMA_LOADENS4_14ComposedLayoutINS4_7SwizzleILi3ELi4ELi3EEENS4_18smem_ptr_flag_bitsILi32EEENSS_INS5_IJNSA_ILi8EEESG_EEENS5_IJSG_SB_EEEEEEEvNS4_8identityESZ_S19_vS1A_EENS_8epilogue10collective18CollectiveEpilogueINS1C_23Sm100TmaWarpSpecializedILi4ELi2ELi16ELb1ELb0EEEJSH_NS5_IJNSS_ISE_SB_EENSS_ISG_SB_EEEEEfSI_fSI_NS1C_6fusion15FusionCallbacksIS1G_NS1K_17LinearCombinationIffffLNS_15FloatRoundStyleE2EEESH_S1J_JEEENS4_5SM1004TMEM4LOAD26SM100_TMEM_LOAD_16dp128b8xESZ_S19_NS4_17SM75_U32x4_LDSM_NENS4_14SM90_TMA_STOREES19_NS4_17SM90_U32x4_STSM_NENS4_39AutoVectorizingCopyWithAssumedAlignmentILi128EEEEEEvvEEEEvNT_6ParamsE --------------------------
	.section	.text._ZN7cutlass13device_kernelINS_4gemm6kernel13GemmUniversalIN4cute5tupleIJiiiiEEENS1_10collective13CollectiveMmaINS1_35MainloopSm100TmaUmmaWarpSpecializedILi4ELi2ELi4ENS5_IJNS4_1CILi1EEESB_SB_EEEEENS5_IJNSA_ILi64EEENSA_ILi256EEENSA_ILi32EEEEEEfNS5_IJlSB_lEEEfSI_NS4_8TiledMMAINS4_8MMA_AtomIJNS4_17SM100_MMA_TF32_SSINS_10tfloat32_tESM_fLi64ELi256ELNS4_4UMMA5MajorE0ELSO_0ELNSN_7ScaleInE0ELSP_0EEEEEENS4_6LayoutISC_NS5_IJNSA_ILi0EEEST_ST_EEEEENS5_IJNS4_10UnderscoreESW_SW_EEEEENS4_13SM90_TMA_LOADENS4_14ComposedLayoutINS4_7SwizzleILi3ELi4ELi3EEENS4_18smem_ptr_flag_bitsILi32EEENSS_INS5_IJNSA_ILi8EEESG_EEENS5_IJSG_SB_EEEEEEEvNS4_8identityESZ_S19_vS1A_EENS_8epilogue10collective18CollectiveEpilogueINS1C_23Sm100TmaWarpSpecializedILi4ELi2ELi16ELb1ELb0EEEJSH_NS5_IJNSS_ISE_SB_EENSS_ISG_SB_EEEEEfSI_fSI_NS1C_6fusion15FusionCallbacksIS1G_NS1K_17LinearCombinationIffffLNS_15FloatRoundStyleE2EEESH_S1J_JEEENS4_5SM1004TMEM4LOAD26SM100_TMEM_LOAD_16dp128b8xESZ_S19_NS4_17SM75_U32x4_LDSM_NENS4_14SM90_TMA_STOREES19_NS4_17SM90_U32x4_STSM_NENS4_39AutoVectorizingCopyWithAssumedAlignmentILi128EEEEEEvvEEEEvNT_6ParamsE,"ax",@progbits
	.align	128
.text._ZN7cutlass13device_kernelINS_4gemm6kernel13GemmUniversalIN4cute5tupleIJiiiiEEENS1_10collective13CollectiveMmaINS1_35MainloopSm100TmaUmmaWarpSpecializedILi4ELi2ELi4ENS5_IJNS4_1CILi1EEESB_SB_EEEEENS5_IJNSA_ILi64EEENSA_ILi256EEENSA_ILi32EEEEEEfNS5_IJlSB_lEEEfSI_NS4_8TiledMMAINS4_8MMA_AtomIJNS4_17SM100_MMA_TF32_SSINS_10tfloat32_tESM_fLi64ELi256ELNS4_4UMMA5MajorE0ELSO_0ELNSN_7ScaleInE0ELSP_0EEEEEENS4_6LayoutISC_NS5_IJNSA_ILi0EEEST_ST_EEEEENS5_IJNS4_10UnderscoreESW_SW_EEEEENS4_13SM90_TMA_LOADENS4_14ComposedLayoutINS4_7SwizzleILi3ELi4ELi3EEENS4_18smem_ptr_flag_bitsILi32EEENSS_INS5_IJNSA_ILi8EEESG_EEENS5_IJSG_SB_EEEEEEEvNS4_8identityESZ_S19_vS1A_EENS_8epilogue10collective18CollectiveEpilogueINS1C_23Sm100TmaWarpSpecializedILi4ELi2ELi16ELb1ELb0EEEJSH_NS5_IJNSS_ISE_SB_EENSS_ISG_SB_EEEEEfSI_fSI_NS1C_6fusion15FusionCallbacksIS1G_NS1K_17LinearCombinationIffffLNS_15FloatRoundStyleE2EEESH_S1J_JEEENS4_5SM1004TMEM4LOAD26SM100_TMEM_LOAD_16dp128b8xESZ_S19_NS4_17SM75_U32x4_LDSM_NENS4_14SM90_TMA_STOREES19_NS4_17SM90_U32x4_STSM_NENS4_39AutoVectorizingCopyWithAssumedAlignmentILi128EEEEEEvvEEEEvNT_6ParamsE:
        .type           _ZN7cutlass13device_kernelINS_4gemm6kernel13GemmUniversalIN4cute5tupleIJiiiiEEENS1_10collective13CollectiveMmaINS1_35MainloopSm100TmaUmmaWarpSpecializedILi4ELi2ELi4ENS5_IJNS4_1CILi1EEESB_SB_EEEEENS5_IJNSA_ILi64EEENSA_ILi256EEENSA_ILi32EEEEEEfNS5_IJlSB_lEEEfSI_NS4_8TiledMMAINS4_8MMA_AtomIJNS4_17SM100_MMA_TF32_SSINS_10tfloat32_tESM_fLi64ELi256ELNS4_4UMMA5MajorE0ELSO_0ELNSN_7ScaleInE0ELSP_0EEEEEENS4_6LayoutISC_NS5_IJNSA_ILi0EEEST_ST_EEEEENS5_IJNS4_10UnderscoreESW_SW_EEEEENS4_13SM90_TMA_LOADENS4_14ComposedLayoutINS4_7SwizzleILi3ELi4ELi3EEENS4_18smem_ptr_flag_bitsILi32EEENSS_INS5_IJNSA_ILi8EEESG_EEENS5_IJSG_SB_EEEEEEEvNS4_8identityESZ_S19_vS1A_EENS_8epilogue10collective18CollectiveEpilogueINS1C_23Sm100TmaWarpSpecializedILi4ELi2ELi16ELb1ELb0EEEJSH_NS5_IJNSS_ISE_SB_EENSS_ISG_SB_EEEEEfSI_fSI_NS1C_6fusion15FusionCallbacksIS1G_NS1K_17LinearCombinationIffffLNS_15FloatRoundStyleE2EEESH_S1J_JEEENS4_5SM1004TMEM4LOAD26SM100_TMEM_LOAD_16dp128b8xESZ_S19_NS4_17SM75_U32x4_LDSM_NENS4_14SM90_TMA_STOREES19_NS4_17SM90_U32x4_STSM_NENS4_39AutoVectorizingCopyWithAssumedAlignmentILi128EEEEEEvvEEEEvNT_6ParamsE,@function
        .size           _ZN7cutlass13device_kernelINS_4gemm6kernel13GemmUniversalIN4cute5tupleIJiiiiEEENS1_10collective13CollectiveMmaINS1_35MainloopSm100TmaUmmaWarpSpecializedILi4ELi2ELi4ENS5_IJNS4_1CILi1EEESB_SB_EEEEENS5_IJNSA_ILi64EEENSA_ILi256EEENSA_ILi32EEEEEEfNS5_IJlSB_lEEEfSI_NS4_8TiledMMAINS4_8MMA_AtomIJNS4_17SM100_MMA_TF32_SSINS_10tfloat32_tESM_fLi64ELi256ELNS4_4UMMA5MajorE0ELSO_0ELNSN_7ScaleInE0ELSP_0EEEEEENS4_6LayoutISC_NS5_IJNSA_ILi0EEEST_ST_EEEEENS5_IJNS4_10UnderscoreESW_SW_EEEEENS4_13SM90_TMA_LOADENS4_14ComposedLayoutINS4_7SwizzleILi3ELi4ELi3EEENS4_18smem_ptr_flag_bitsILi32EEENSS_INS5_IJNSA_ILi8EEESG_EEENS5_IJSG_SB_EEEEEEEvNS4_8identityESZ_S19_vS1A_EENS_8epilogue10collective18CollectiveEpilogueINS1C_23Sm100TmaWarpSpecializedILi4ELi2ELi16ELb1ELb0EEEJSH_NS5_IJNSS_ISE_SB_EENSS_ISG_SB_EEEEEfSI_fSI_NS1C_6fusion15FusionCallbacksIS1G_NS1K_17LinearCombinationIffffLNS_15FloatRoundStyleE2EEESH_S1J_JEEENS4_5SM1004TMEM4LOAD26SM100_TMEM_LOAD_16dp128b8xESZ_S19_NS4_17SM75_U32x4_LDSM_NENS4_14SM90_TMA_STOREES19_NS4_17SM90_U32x4_STSM_NENS4_39AutoVectorizingCopyWithAssumedAlignmentILi128EEEEEEvvEEEEvNT_6ParamsE,(.L_x_220 - _ZN7cutlass13device_kernelINS_4gemm6kernel13GemmUniversalIN4cute5tupleIJiiiiEEENS1_10collective13CollectiveMmaINS1_35MainloopSm100TmaUmmaWarpSpecializedILi4ELi2ELi4ENS5_IJNS4_1CILi1EEESB_SB_EEEEENS5_IJNSA_ILi64EEENSA_ILi256EEENSA_ILi32EEEEEEfNS5_IJlSB_lEEEfSI_NS4_8TiledMMAINS4_8MMA_AtomIJNS4_17SM100_MMA_TF32_SSINS_10tfloat32_tESM_fLi64ELi256ELNS4_4UMMA5MajorE0ELSO_0ELNSN_7ScaleInE0ELSP_0EEEEEENS4_6LayoutISC_NS5_IJNSA_ILi0EEEST_ST_EEEEENS5_IJNS4_10UnderscoreESW_SW_EEEEENS4_13SM90_TMA_LOADENS4_14ComposedLayoutINS4_7SwizzleILi3ELi4ELi3EEENS4_18smem_ptr_flag_bitsILi32EEENSS_INS5_IJNSA_ILi8EEESG_EEENS5_IJSG_SB_EEEEEEEvNS4_8identityESZ_S19_vS1A_EENS_8epilogue10collective18CollectiveEpilogueINS1C_23Sm100TmaWarpSpecializedILi4ELi2ELi16ELb1ELb0EEEJSH_NS5_IJNSS_ISE_SB_EENSS_ISG_SB_EEEEEfSI_fSI_NS1C_6fusion15FusionCallbacksIS1G_NS1K_17LinearCombinationIffffLNS_15FloatRoundStyleE2EEESH_S1J_JEEENS4_5SM1004TMEM4LOAD26SM100_TMEM_LOAD_16dp128b8xESZ_S19_NS4_17SM75_U32x4_LDSM_NENS4_14SM90_TMA_STOREES19_NS4_17SM90_U32x4_STSM_NENS4_39AutoVectorizingCopyWithAssumedAlignmentILi128EEEEEEvvEEEEvNT_6ParamsE)
        .other          _ZN7cutlass13device_kernelINS_4gemm6kernel13GemmUniversalIN4cute5tupleIJiiiiEEENS1_10collective13CollectiveMmaINS1_35MainloopSm100TmaUmmaWarpSpecializedILi4ELi2ELi4ENS5_IJNS4_1CILi1EEESB_SB_EEEEENS5_IJNSA_ILi64EEENSA_ILi256EEENSA_ILi32EEEEEEfNS5_IJlSB_lEEEfSI_NS4_8TiledMMAINS4_8MMA_AtomIJNS4_17SM100_MMA_TF32_SSINS_10tfloat32_tESM_fLi64ELi256ELNS4_4UMMA5MajorE0ELSO_0ELNSN_7ScaleInE0ELSP_0EEEEEENS4_6LayoutISC_NS5_IJNSA_ILi0EEEST_ST_EEEEENS5_IJNS4_10UnderscoreESW_SW_EEEEENS4_13SM90_TMA_LOADENS4_14ComposedLayoutINS4_7SwizzleILi3ELi4ELi3EEENS4_18smem_ptr_flag_bitsILi32EEENSS_INS5_IJNSA_ILi8EEESG_EEENS5_IJSG_SB_EEEEEEEvNS4_8identityESZ_S19_vS1A_EENS_8epilogue10collective18CollectiveEpilogueINS1C_23Sm100TmaWarpSpecializedILi4ELi2ELi16ELb1ELb0EEEJSH_NS5_IJNSS_ISE_SB_EENSS_ISG_SB_EEEEEfSI_fSI_NS1C_6fusion15FusionCallbacksIS1G_NS1K_17LinearCombinationIffffLNS_15FloatRoundStyleE2EEESH_S1J_JEEENS4_5SM1004TMEM4LOAD26SM100_TMEM_LOAD_16dp128b8xESZ_S19_NS4_17SM75_U32x4_LDSM_NENS4_14SM90_TMA_STOREES19_NS4_17SM90_U32x4_STSM_NENS4_39AutoVectorizingCopyWithAssumedAlignmentILi128EEEEEEvvEEEEvNT_6ParamsE,@"STO_CUDA_ENTRY STV_DEFAULT"
_ZN7cutlass13device_kernelINS_4gemm6kernel13GemmUniversalIN4cute5tupleIJiiiiEEENS1_10collective13CollectiveMmaINS1_35MainloopSm100TmaUmmaWarpSpecializedILi4ELi2ELi4ENS5_IJNS4_1CILi1EEESB_SB_EEEEENS5_IJNSA_ILi64EEENSA_ILi256EEENSA_ILi32EEEEEEfNS5_IJlSB_lEEEfSI_NS4_8TiledMMAINS4_8MMA_AtomIJNS4_17SM100_MMA_TF32_SSINS_10tfloat32_tESM_fLi64ELi256ELNS4_4UMMA5MajorE0ELSO_0ELNSN_7ScaleInE0ELSP_0EEEEEENS4_6LayoutISC_NS5_IJNSA_ILi0EEEST_ST_EEEEENS5_IJNS4_10UnderscoreESW_SW_EEEEENS4_13SM90_TMA_LOADENS4_14ComposedLayoutINS4_7SwizzleILi3ELi4ELi3EEENS4_18smem_ptr_flag_bitsILi32EEENSS_INS5_IJNSA_ILi8EEESG_EEENS5_IJSG_SB_EEEEEEEvNS4_8identityESZ_S19_vS1A_EENS_8epilogue10collective18CollectiveEpilogueINS1C_23Sm100TmaWarpSpecializedILi4ELi2ELi16ELb1ELb0EEEJSH_NS5_IJNSS_ISE_SB_EENSS_ISG_SB_EEEEEfSI_fSI_NS1C_6fusion15FusionCallbacksIS1G_NS1K_17LinearCombinationIffffLNS_15FloatRoundStyleE2EEESH_S1J_JEEENS4_5SM1004TMEM4LOAD26SM100_TMEM_LOAD_16dp128b8xESZ_S19_NS4_17SM75_U32x4_LDSM_NENS4_14SM90_TMA_STOREES19_NS4_17SM90_U32x4_STSM_NENS4_39AutoVectorizingCopyWithAssumedAlignmentILi128EEEEEEvvEEEEvNT_6ParamsE:
[----:B------:R-:W1:Y:S01]  /*0000*/  LDC R1, c[0x0][0x37c] ;  /* 0x0000df00ff017b82 */ /* 0x000e620000000800 */
[----:B------:R-:W2:Y:S01]  /*0010*/  S2R R76, SR_TID.X ;  /* 0x00000000004c7919 */ /* 0x000ea20000002100 */
[----:B------:R-:W3:Y:S01]  /*0020*/  LDCU.64 UR4, c[0x0][0x890] ;  /* 0x00011200ff0477ac */ /* 0x000ee20008000a00 */
[----:B------:R-:W-:Y:S02]  /*0030*/  PRMT R64, RZ, 0x7610, R64 ;  /* 0x00007610ff407816 */ /* 0x000fe40000000040 */
[----:B------:R-:W-:Y:S01]  /*0040*/  ELECT P5, URZ, PT ;  /* 0x0000000000ff782f */ /* 0x000fe200038a0000 */
[----:B------:R-:W4:Y:S01]  /*0050*/  LDCU.64 UR46, c[0x0][0x358] ;  /* 0x00006b00ff2e77ac */ /* 0x000f220008000a00 */
[----:B---3--:R-:W-:-:S04]  /*0060*/  UISETP.NE.U32.AND UP0, UPT, UR4, URZ, UPT ;  /* 0x000000ff0400728c */ /* 0x008fc8000bf05070 */
[----:B------:R-:W-:Y:S01]  /*0070*/  UISETP.NE.AND.EX UP0, UPT, UR5, URZ, UPT, UP0 ;  /* 0x000000ff0500728c */ /* 0x000fe2000bf05300 */
[----:B--2---:R-:W-:-:S05]  /*0080*/  SHF.R.U32.HI R69, RZ, 0x5, R76 ;  /* 0x00000005ff457819 */ /* 0x004fca000001164c */
[----:B------:R-:W2:Y:S02]  /*0090*/  SHFL.IDX PT, R0, R69, RZ, 0x1f ;  /* 0x00001fff45007589 */ /* 0x000ea400000e0000 */
[----:B--2---:R-:W-:Y:S01]  /*00a0*/  R2UR UR8, R0 ;  /* 0x00000000000872ca */ /* 0x004fe200000e0000 */
[----:B-1--4-:R-:W-:-:S14]  /*00b0*/  BRA.U UP0, `(.L_x_0) ;  /* 0x00000001002c7547 */ /* 0x012fdc000b800000 */
[----:B------:R-:W1:Y:S02]  /*00c0*/  LDCU.64 UR6, c[0x0][0x888] ;  /* 0x00011100ff0677ac */ /* 0x000e640008000a00 */
[----:B-1----:R-:W-:-:S04]  /*00d0*/  UISETP.NE.U32.AND UP0, UPT, UR6, URZ, UPT ;  /* 0x000000ff0600728c */ /* 0x002fc8000bf05070 */
[----:B------:R-:W-:-:S09]  /*00e0*/  UISETP.NE.AND.EX UP0, UPT, UR7, URZ, UPT, UP0 ;  /* 0x000000ff0700728c */ /* 0x000fd2000bf05300 */
[----:B------:R-:W-:Y:S05]  /*00f0*/  BRA.U !UP0, `(.L_x_1) ;  /* 0x0000000108107547 */ /* 0x000fea000b800000 */
[----:B------:R-:W1:Y:S02]  /*0100*/  LDC.64 R2, c[0x0][0x888] ;  /* 0x00022200ff027b82 */ /* 0x000e640000000a00 */
[----:B-1----:R1:W5:Y:S01]  /*0110*/  LDG.E R35, desc[UR46][R2.64] ;  /* 0x0000002e02237981 */ /* 0x002362000c1e1900 */
[----:B------:R-:W-:Y:S01]  /*0120*/  HFMA2 R64, -RZ, RZ, 0, 5.9604644775390625e-08 ;  /* 0x00000001ff407431 */ /* 0x000fe200000001ff */
[----:B------:R-:W-:Y:S05]  /*0130*/  BRA `(.L_x_0) ;  /* 0x00000000000c7947 */ /* 0x000fea0003800000 */
.L_x_1:
[----:B------:R-:W1:Y:S01]  /*0140*/  LDCU UR6, c[0x0][0x880] ;  /* 0x00011000ff0677ac */ /* 0x000e620008000800 */
[----:B------:R-:W-:Y:S01]  /*0150*/  HFMA2 R64, -RZ, RZ, 0, 5.9604644775390625e-08 ;  /* 0x00000001ff407431 */ /* 0x000fe200000001ff */
[----:B-1----:R-:W-:-:S07]  /*0160*/  MOV R35, UR6 ;  /* 0x0000000600237c02 */ /* 0x002fce0008000f00 */
.L_x_0:
[----:B------:R-:W2:Y:S02]  /*0170*/  LDCU.64 UR6, c[0x0][0x8b0] ;  /* 0x00011600ff0677ac */ /* 0x000ea40008000a00 */
[----:B--2---:R-:W-:-:S04]  /*0180*/  UISETP.NE.U32.AND UP0, UPT, UR6, URZ, UPT ;  /* 0x000000ff0600728c */ /* 0x004fc8000bf05070 */
[----:B------:R-:W-:-:S09]  /*0190*/  UISETP.NE.AND.EX UP0, UPT, UR7, URZ, UPT, UP0 ;  /* 0x000000ff0700728c */ /* 0x000fd2000bf05300 */
[----:B------:R-:W-:Y:S05]  /*01a0*/  BRA.U UP0, `(.L_x_2) ;  /* 0x0000000100247547 */ /* 0x000fea000b800000 */
[----:B------:R-:W2:Y:S02]  /*01b0*/  LDCU.64 UR6, c[0x0][0x8a8] ;  /* 0x00011500ff0677ac */ /* 0x000ea40008000a00 */
[----:B--2---:R-:W-:-:S04]  /*01c0*/  UISETP.NE.U32.AND UP0, UPT, UR6, URZ, UPT ;  /* 0x000000ff0600728c */ /* 0x004fc8000bf05070 */
[----:B------:R-:W-:-:S09]  /*01d0*/  UISETP.NE.AND.EX UP0, UPT, UR7, URZ, UPT, UP0 ;  /* 0x000000ff0700728c */ /* 0x000fd2000bf05300 */
[----:B------:R-:W-:Y:S05]  /*01e0*/  BRA.U !UP0, `(.L_x_3) ;  /* 0x00000001080c7547 */ /* 0x000fea000b800000 */
[----:B-1----:R-:W1:Y:S02]  /*01f0*/  LDC.64 R2, c[0x0][0x8a8] ;  /* 0x00022a00ff027b82 */ /* 0x002e640000000a00 */
[----:B-1----:R2:W5:Y:S01]  /*0200*/  LDG.E R33, desc[UR46][R2.64] ;  /* 0x0000002e02217981 */ /* 0x002562000c1e1900 */
[----:B------:R-:W-:Y:S05]  /*0210*/  BRA `(.L_x_2) ;  /* 0x0000000000087947 */ /* 0x000fea0003800000 */
.L_x_3:
[----:B------:R-:W2:Y:S02]  /*0220*/  LDCU UR6, c[0x0][0x8a0] ;  /* 0x00011400ff0677ac */ /* 0x000ea40008000800 */
[----:B--2---:R-:W-:Y:S02]  /*0230*/  MOV R33, UR6 ;  /* 0x0000000600217c02 */ /* 0x004fe40008000f00 */
.L_x_2:
[----:B------:R-:W-:Y:S01]  /*0240*/  IMAD.U32 R0, RZ, RZ, UR8 ;  /* 0x00000008ff007e24 */ /* 0x000fe2000f8e00ff */
[----:B------:R-:W-:Y:S04]  /*0250*/  BSSY.RECONVERGENT B0, `(.L_x_4) ;  /* 0x000000c000007945 */ /* 0x000fe80003800200 */
[C---:B------:R-:W-:Y:S02]  /*0260*/  ISETP.NE.OR P1, PT, R0.reuse, 0x1, !P5 ;  /* 0x000000010000780c */ /* 0x040fe40006f25670 */
[----:B------:R-:W-:-:S11]  /*0270*/  ISETP.NE.OR P0, PT, R0, 0x3, !P5 ;  /* 0x000000030000780c */ /* 0x000fd60006f05670 */
[----:B------:R-:W-:Y:S05]  /*0280*/  @P1 BRA `(.L_x_5) ;  /* 0x0000000000201947 */ /* 0x000fea0003800000 */
[----:B------:R-:W3:Y:S02]  /*0290*/  LDCU.64 UR6, c[0x0][0x348] ;  /* 0x00006900ff0677ac */ /* 0x000ee40008000a00 */
[----:B---3--:R-:W-:Y:S02]  /*02a0*/  UIADD3 UR10, UP1, UPT, UR6, 0x80, URZ ;  /* 0x00000080060a7890 */ /* 0x008fe4000ff3e0ff */
[----:B------:R-:W-:Y:S02]  /*02b0*/  UIADD3 UR6, UP0, UPT, UR6, 0x180, URZ ;  /* 0x0000018006067890 */ /* 0x000fe4000ff1e0ff */
[----:B------:R-:W-:Y:S02]  /*02c0*/  UIADD3.X UR11, UPT, UPT, URZ, UR7, URZ, UP1, !UPT ;  /* 0x00000007ff0b7290 */ /* 0x000fe40008ffe4ff */
[----:B------:R-:W-:-:S07]  /*02d0*/  UIADD3.X UR7, UPT, UPT, URZ, UR7, URZ, UP0, !UPT ;  /* 0x00000007ff077290 */ /* 0x000fce00087fe4ff */
[----:B------:R3:W-:Y:S02]  /*02e0*/  UTMACCTL.PF [UR10] ;  /* 0x000000000a0079b9 */ /* 0x0007e40008040000 */
[----:B------:R3:W-:Y:S02]  /*02f0*/  UTMACCTL.PF [UR6] ;  /* 0x00000000060079b9 */ /* 0x0007e40008040000 */
[----:B---3--:R-:W-:Y:S01]  /*0300*/  NOP ;  /* 0x0000000000007918 */ /* 0x008fe20000000000 */
.L_x_5:
[----:B------:R-:W-:Y:S05]  /*0310*/  BSYNC.RECONVERGENT B0 ;  /* 0x0000000000007941 */ /* 0x000fea0003800200 */
.L_x_4:
[----:B------:R-:W-:Y:S04]  /*0320*/  BSSY.RECONVERGENT B0, `(.L_x_6) ;  /* 0x000000a000007945 */ /* 0x000fe80003800200 */
        /* <DEDUP_REMOVED lines=9> */
.L_x_7:
[----:B------:R-:W-:Y:S05]  /*03c0*/  BSYNC.RECONVERGENT B0 ;  /* 0x0000000000007941 */ /* 0x000fea0003800200 */
.L_x_6:
[----:B------:R-:W3:Y:S01]  /*03d0*/  LDCU.64 UR6, c[0x0][0x888] ;  /* 0x00011100ff0677ac */ /* 0x000ee20008000a00 */
[----:B------:R-:W-:Y:S02]  /*03e0*/  UISETP.EQ.U32.AND UP1, UPT, UR4, URZ, UPT ;  /* 0x000000ff0400728c */ /* 0x000fe4000bf22070 */
[----:B------:R-:W-:Y:S02]  /*03f0*/  UPLOP3.LUT UP2, UPT, UPT, UPT, UPT, 0x80, 0x8 ;  /* 0x000000000008789c */ /* 0x000fe40003f4f070 */
[----:B---3--:R-:W-:-:S04]  /*0400*/  UISETP.NE.U32.AND UP0, UPT, UR6, URZ, UPT ;  /* 0x000000ff0600728c */ /* 0x008fc8000bf05070 */
[----:B------:R-:W-:-:S04]  /*0410*/  UISETP.NE.AND.EX UP0, UPT, UR7, URZ, UPT, UP0 ;  /* 0x000000ff0700728c */ /* 0x000fc8000bf05300 */
[----:B------:R-:W-:-:S04]  /*0420*/  UISETP.EQ.OR.EX UP3, UPT, UR5, URZ, !UP0, UP1 ;  /* 0x000000ff0500728c */ /* 0x000fc8000c762710 */
[----:B------:R-:W-:-:S05]  /*0430*/  UP2UR UR50, UPR, URZ, 0x8 ;  /* 0x00000008ff327883 */ /* 0x000fca0008000000 */
[----:B------:R-:W-:Y:S07]  /*0440*/  BRA.U !UP3, `(.L_x_8) ;  /* 0x000000010b207547 */ /* 0x000fee000b800000 */
[----:B------:R-:W-:Y:S01]  /*0450*/  UISETP.NE.U32.AND UP2, UPT, UR4, URZ, UPT ;  /* 0x000000ff0400728c */ /* 0x000fe2000bf45070 */
[----:B-----5:R-:W-:Y:S01]  /*0460*/  FSETP.NEU.AND P0, PT, R35, RZ, PT ;  /* 0x000000ff2300720b */ /* 0x020fe20003f0d000 */
[----:B------:R-:W-:Y:S02]  /*0470*/  USEL UR4, URZ, 0xffffffff, UP0 ;  /* 0xffffffffff047887 */ /* 0x000fe40008000000 */
[----:B------:R-:W-:-:S10]  /*0480*/  UISETP.NE.AND.EX UP2, UPT, UR5, URZ, UPT, UP2 ;  /* 0x000000ff0500728c */ /* 0x000fd4000bf45320 */
[----:B------:R-:W-:Y:S01]  /*0490*/  VOTEU.ANY UP1, P0 ;  /* 0x0000000000ff7886 */ /* 0x000fe20000020100 */
[----:B------:R-:W-:-:S04]  /*04a0*/  @!UP2 USEL UR4, URZ, 0xffffffff, UP1 ;  /* 0xffffffffff04a887 */ /* 0x000fc80008800000 */
[----:B------:R-:W-:-:S04]  /*04b0*/  ULOP3.LUT UR4, UR4, 0x1, URZ, 0xc0, !UPT ;  /* 0x0000000104047892 */ /* 0x000fc8000f8ec0ff */
[----:B------:R-:W-:-:S11]  /*04c0*/  UISETP.NE.U32.AND UP2, UPT, UR4, 0x1, UPT ;  /* 0x000000010400788c */ /* 0x000fd6000bf45070 */
.L_x_8:
[----:B-12---:R-:W1:Y:S01]  /*04d0*/  SHFL.IDX PT, R2, R69, RZ, 0x1f ;  /* 0x00001fff45027589 */ /* 0x006e6200000e0000 */
[----:B------:R-:W-:-:S04]  /*04e0*/  UISETP.NE.AND UP1, UPT, UR8, 0x2, UPT ;  /* 0x000000020800788c */ /* 0x000fc8000bf25270 */
[----:B------:R-:W-:Y:S01]  /*04f0*/  USEL UR6, URZ, 0x1, UP1 ;  /* 0x00000001ff067887 */ /* 0x000fe20008800000 */
[----:B-1----:R-:W-:-:S13]  /*0500*/  ISETP.NE.AND P0, PT, R2, RZ, PT ;  /* 0x000000ff0200720c */ /* 0x002fda0003f05270 */
[----:B------:R-:W-:Y:S05]  /*0510*/  @P0 BRA `(.L_x_9) ;  /* 0x0000000000480947 */ /* 0x000fea0003800000 */
[----:B------:R-:W1:Y:S01]  /*0520*/  S2UR UR5, SR_CgaCtaId ;  /* 0x00000000000579c3 */ /* 0x000e620000008800 */
[----:B------:R-:W-:Y:S01]  /*0530*/  UMOV UR7, 0x400 ;  /* 0x0000040000077882 */ /* 0x000fe20000000000 */
[----:B------:R-:W-:Y:S01]  /*0540*/  UMOV UR4, 0x1 ;  /* 0x0000000100047882 */ /* 0x000fe20000000000 */
[----:B------:R-:W-:Y:S01]  /*0550*/  ELECT P0, URZ, PT ;  /* 0x0000000000ff782f */ /* 0x000fe20003800000 */
[----:B------:R-:W-:-:S04]  /*0560*/  UIADD3 UR10, UPT, UPT, -UR4, 0x100000, URZ ;  /* 0x00100000040a7890 */ /* 0x000fc8000fffe1ff */
[----:B------:R-:W-:Y:S02]  /*0570*/  USHF.L.U32 UR11, UR10, 0xb, URZ ;  /* 0x0000000b0a0b7899 */ /* 0x000fe400080006ff */
[----:B------:R-:W-:Y:S02]  /*0580*/  USHF.L.U32 UR10, UR10, 0x1, URZ ;  /* 0x000000010a0a7899 */ /* 0x000fe400080006ff */
[----:B-1----:R-:W-:Y:S01]  /*0590*/  ULEA UR5, UR5, UR7, 0x18 ;  /* 0x0000000705057291 */ /* 0x002fe2000f8ec0ff */
[----:B------:R-:W1:Y:S11]  /*05a0*/  FENCE.VIEW.ASYNC.S ;  /* 0x00000000000073c6 */ /* 0x000e760000000000 */
[----:B-1----:R1:W2:Y:S01]  /*05b0*/  SYNCS.EXCH.64 URZ, [UR5], UR10 ;  /* 0x0000000a05ff75b2 */ /* 0x0022a20008000100 */
[----:B------:R1:W3:Y:S01]  /*05c0*/  SYNCS.EXCH.64 URZ, [UR5+0x20], UR10 ;  /* 0x0000200a05ff75b2 */ /* 0x0002e20008000100 */
[----:B------:R1:W4:Y:S01]  /*05d0*/  SYNCS.EXCH.64 URZ, [UR5+0x8], UR10 ;  /* 0x0000080a05ff75b2 */ /* 0x0003220008000100 */
[----:B------:R1:W1:Y:S01]  /*05e0*/  SYNCS.EXCH.64 URZ, [UR5+0x28], UR10 ;  /* 0x0000280a05ff75b2 */ /* 0x0002620008000100 */
[----:B------:R1:W1:Y:S01]  /*05f0*/  SYNCS.EXCH.64 URZ, [UR5+0x10], UR10 ;  /* 0x0000100a05ff75b2 */ /* 0x0002620008000100 */
[----:B------:R1:W1:Y:S01]  /*0600*/  SYNCS.EXCH.64 URZ, [UR5+0x30], UR10 ;  /* 0x0000300a05ff75b2 */ /* 0x0002620008000100 */
[----:B------:R1:W1:Y:S01]  /*0610*/  SYNCS.EXCH.64 URZ, [UR5+0x18], UR10 ;  /* 0x0000180a05ff75b2 */ /* 0x0002620008000100 */
[----:B------:R1:W1:Y:S01]  /*0620*/  SYNCS.EXCH.64 URZ, [UR5+0x38], UR10 ;  /* 0x0000380a05ff75b2 */ /* 0x0002620008000100 */
[----:B------:R-:W-:Y:S01]  /*0630*/  NOP ;  /* 0x0000000000007918 */ /* 0x000fe20000000000 */
.L_x_9:
[----:B------:R-:W2:Y:S01]  /*0640*/  SHFL.IDX PT, R2, R69, RZ, 0x1f ;  /* 0x00001fff45027589 */ /* 0x000ea200000e0000 */
[----:B------:R-:W-:Y:S01]  /*0650*/  NOP ;  /* 0x0000000000007918 */ /* 0x000fe20000000000 */
[----:B--2---:R-:W-:-:S13]  /*0660*/  ISETP.NE.AND P0, PT, R2, 0x1, PT ;  /* 0x000000010200780c */ /* 0x004fda0003f05270 */
[----:B------:R-:W-:Y:S05]  /*0670*/  @P0 BRA `(.L_x_10) ;  /* 0x0000000000580947 */ /* 0x000fea0003800000 */
[----:B------:R-:W2:Y:S01]  /*0680*/  S2UR UR7, SR_CgaCtaId ;  /* 0x00000000000779c3 */ /* 0x000ea20000008800 */
[----:B------:R-:W-:Y:S01]  /*0690*/  UMOV UR9, 0x400 ;  /* 0x0000040000097882 */ /* 0x000fe20000000000 */
[----:B-1----:R-:W-:Y:S01]  /*06a0*/  UMOV UR5, 0x20 ;  /* 0x0000002000057882 */ /* 0x002fe20000000000 */
[----:B------:R-:W-:Y:S01]  /*06b0*/  UMOV UR4, 0x80 ;  /* 0x0000008000047882 */ /* 0x000fe20000000000 */
[----:B------:R-:W-:-:S04]  /*06c0*/  UIADD3 UR10, UPT, UPT, -UR5, 0x100000, URZ ;  /* 0x00100000050a7890 */ /* 0x000fc8000fffe1ff */
[----:B------:R-:W-:Y:S02]  /*06d0*/  USHF.L.U32 UR11, UR10, 0xb, URZ ;  /* 0x0000000b0a0b7899 */ /* 0x000fe400080006ff */
[----:B------:R-:W-:Y:S02]  /*06e0*/  USHF.L.U32 UR10, UR10, 0x1, URZ ;  /* 0x000000010a0a7899 */ /* 0x000fe400080006ff */
[----:B------:R-:W-:-:S04]  /*06f0*/  UIADD3 UR4, UPT, UPT, -UR4, 0x100000, URZ ;  /* 0x0010000004047890 */ /* 0x000fc8000fffe1ff */
[----:B------:R-:W-:Y:S02]  /*0700*/  USHF.L.U32 UR5, UR4, 0xb, URZ ;  /* 0x0000000b04057899 */ /* 0x000fe400080006ff */
[----:B------:R-:W-:Y:S01]  /*0710*/  USHF.L.U32 UR4, UR4, 0x1, URZ ;  /* 0x0000000104047899 */ /* 0x000fe200080006ff */
[----:B------:R-:W-:Y:S01]  /*0720*/  ELECT P0, URZ, PT ;  /* 0x0000000000ff782f */ /* 0x000fe20003800000 */
[----:B--2---:R-:W-:Y:S01]  /*0730*/  ULEA UR7, UR7, UR9, 0x18 ;  /* 0x0000000907077291 */ /* 0x004fe2000f8ec0ff */
[----:B------:R-:W1:Y:S11]  /*0740*/  FENCE.VIEW.ASYNC.S ;  /* 0x00000000000073c6 */ /* 0x000e760000000000 */
[----:B-1----:R2:W1:Y:S01]  /*0750*/  SYNCS.EXCH.64 URZ, [UR7+0x40], UR10 ;  /* 0x0000400a07ff75b2 */ /* 0x0024620008000100 */
[----:B------:R2:W1:Y:S01]  /*0760*/  SYNCS.EXCH.64 URZ, [UR7+0x60], UR4 ;  /* 0x0000600407ff75b2 */ /* 0x0004620008000100 */
[----:B------:R2:W1:Y:S01]  /*0770*/  SYNCS.EXCH.64 URZ, [UR7+0x48], UR10 ;  /* 0x0000480a07ff75b2 */ /* 0x0004620008000100 */
[----:B------:R2:W1:Y:S01]  /*0780*/  SYNCS.EXCH.64 URZ, [UR7+0x68], UR4 ;  /* 0x0000680407ff75b2 */ /* 0x0004620008000100 */
[----:B------:R2:W1:Y:S01]  /*0790*/  SYNCS.EXCH.64 URZ, [UR7+0x50], UR10 ;  /* 0x0000500a07ff75b2 */ /* 0x0004620008000100 */
[----:B------:R2:W1:Y:S01]  /*07a0*/  SYNCS.EXCH.64 URZ, [UR7+0x70], UR4 ;  /* 0x0000700407ff75b2 */ /* 0x0004620008000100 */
[----:B------:R2:W1:Y:S01]  /*07b0*/  SYNCS.EXCH.64 URZ, [UR7+0x58], UR10 ;  /* 0x0000580a07ff75b2 */ /* 0x0004620008000100 */
[----:B------:R2:W1:Y:S02]  /*07c0*/  SYNCS.EXCH.64 URZ, [UR7+0x78], UR4 ;  /* 0x0000780407ff75b2 */ /* 0x0004640008000100 */
[----:B--2---:R-:W-:Y:S01]  /*07d0*/  NOP ;  /* 0x0000000000007918 */ /* 0x004fe20000000000 */
.L_x_10:
[----:B------:R-:W2:Y:S01]  /*07e0*/  SHFL.IDX PT, R2, R69, RZ, 0x1f ;  /* 0x00001fff45027589 */ /* 0x000ea200000e0000 */
[----:B------:R-:W-:Y:S01]  /*07f0*/  NOP ;  /* 0x0000000000007918 */ /* 0x000fe20000000000 */
[----:B--2---:R-:W-:-:S13]  /*0800*/  ISETP.NE.AND P0, PT, R2, 0x3, PT ;  /* 0x000000030200780c */ /* 0x004fda0003f05270 */
[----:B------:R-:W-:Y:S05]  /*0810*/  @P0 BRA `(.L_x_11) ;  /* 0x0000000000300947 */ /* 0x000fea0003800000 */
[----:B-1----:R-:W1:Y:S01]  /*0820*/  S2UR UR5, SR_CgaCtaId ;  /* 0x00000000000579c3 */ /* 0x002e620000008800 */
        /* <DEDUP_REMOVED lines=8> */
[----:B-1----:R2:W1:Y:S01]  /*08b0*/  SYNCS.EXCH.64 URZ, [UR5+0x80], UR10 ;  /* 0x0000800a05ff75b2 */ /* 0x0024620008000100 */
[----:B------:R2:W1:Y:S02]  /*08c0*/  SYNCS.EXCH.64 URZ, [UR5+0x88], UR10 ;  /* 0x0000880a05ff75b2 */ /* 0x0004640008000100 */
[----:B--2---:R-:W-:Y:S01]  /*08d0*/  NOP ;  /* 0x0000000000007918 */ /* 0x004fe20000000000 */
.L_x_11:
[----:B------:R-:W2:Y:S01]  /*08e0*/  SHFL.IDX PT, R2, R69, RZ, 0x1f ;  /* 0x00001fff45027589 */ /* 0x000ea200000e0000 */
[----:B------:R-:W-:Y:S01]  /*08f0*/  NOP ;  /* 0x0000000000007918 */ /* 0x000fe20000000000 */
[----:B--2---:R-:W-:-:S13]  /*0900*/  ISETP.NE.AND P0, PT, R2, 0x4, PT ;  /* 0x000000040200780c */ /* 0x004fda0003f05270 */
[----:B------:R-:W-:Y:S05]  /*0910*/  @P0 BRA `(.L_x_12) ;  /* 0x00000000004c0947 */ /* 0x000fea0003800000 */
[----:B-1----:R-:W1:Y:S01]  /*0920*/  S2UR UR5, SR_CgaCtaId ;  /* 0x00000000000579c3 */ /* 0x002e620000008800 */
[----:B------:R-:W-:Y:S01]  /*0930*/  UMOV UR9, 0x100 ;  /* 0x0000010000097882 */ /* 0x000fe20000000000 */
[----:B------:R-:W-:Y:S01]  /*0940*/  UMOV UR7, 0x400 ;  /* 0x0000040000077882 */ /* 0x000fe20000000000 */
[----:B------:R-:W-:Y:S01]  /*0950*/  USEL UR9, UR9, 0xe0, UP2 ;  /* 0x000000e009097887 */ /* 0x000fe20009000000 */
[----:B------:R-:W-:Y:S01]  /*0960*/  UMOV UR4, 0x1 ;  /* 0x0000000100047882 */ /* 0x000fe20000000000 */
[----:B------:R-:W-:Y:S01]  /*0970*/  ELECT P0, URZ, PT ;  /* 0x0000000000ff782f */ /* 0x000fe20003800000 */
[----:B------:R-:W-:-:S04]  /*0980*/  UIADD3 UR10, UPT, UPT, -UR4, 0x100000, URZ ;  /* 0x00100000040a7890 */ /* 0x000fc8000fffe1ff */
[----:B------:R-:W-:Y:S02]  /*0990*/  USHF.L.U32 UR11, UR10, 0xb, URZ ;  /* 0x0000000b0a0b7899 */ /* 0x000fe400080006ff */
[----:B------:R-:W-:Y:S02]  /*09a0*/  USHF.L.U32 UR10, UR10, 0x1, URZ ;  /* 0x000000010a0a7899 */ /* 0x000fe400080006ff */
[----:B------:R-:W-:-:S04]  /*09b0*/  UIADD3 UR12, UPT, UPT, -UR9, 0x100000, URZ ;  /* 0x00100000090c7890 */ /* 0x000fc8000fffe1ff */
[----:B------:R-:W-:Y:S02]  /*09c0*/  USHF.L.U32 UR13, UR12, 0xb, URZ ;  /* 0x0000000b0c0d7899 */ /* 0x000fe400080006ff */
[----:B------:R-:W-:Y:S02]  /*09d0*/  USHF.L.U32 UR12, UR12, 0x1, URZ ;  /* 0x000000010c0c7899 */ /* 0x000fe400080006ff */
[----:B-1----:R-:W-:Y:S01]  /*09e0*/  ULEA UR5, UR5, UR7, 0x18 ;  /* 0x0000000705057291 */ /* 0x002fe2000f8ec0ff */
[----:B------:R-:W1:Y:S11]  /*09f0*/  FENCE.VIEW.ASYNC.S ;  /* 0x00000000000073c6 */ /* 0x000e760000000000 */
[----:B-1----:R2:W1:Y:S01]  /*0a00*/  SYNCS.EXCH.64 URZ, [UR5+0x90], UR10 ;  /* 0x0000900a05ff75b2 */ /* 0x0024620008000100 */
[----:B------:R2:W1:Y:S01]  /*0a10*/  SYNCS.EXCH.64 URZ, [UR5+0xa0], UR12 ;  /* 0x0000a00c05ff75b2 */ /* 0x0004620008000100 */
[----:B------:R2:W1:Y:S01]  /*0a20*/  SYNCS.EXCH.64 URZ, [UR5+0x98], UR10 ;  /* 0x0000980a05ff75b2 */ /* 0x0004620008000100 */
[----:B------:R2:W1:Y:S02]  /*0a30*/  SYNCS.EXCH.64 URZ, [UR5+0xa8], UR12 ;  /* 0x0000a80c05ff75b2 */ /* 0x0004640008000100 */
[----:B--2---:R-:W-:Y:S01]  /*0a40*/  NOP ;  /* 0x0000000000007918 */ /* 0x004fe20000000000 */
.L_x_12:
        /* <DEDUP_REMOVED lines=26> */
.L_x_13:
        /* <DEDUP_REMOVED lines=18> */
.L_x_14:
[----:B-1----:R-:W1:Y:S01]  /*0d10*/  S2UR UR5, SR_CTAID.X ;  /* 0x00000000000579c3 */ /* 0x002e620000002500 */
[----:B------:R-:W-:-:S05]  /*0d20*/  CS2R.32 R63, SR_CgaSize ;  /* 0x00000000003f7805 */ /* 0x000fca0000008a00 */
[----:B------:R-:W-:-:S05]  /*0d30*/  IMAD R63, R63, -0xa0, RZ ;  /* 0xffffff603f3f7824 */ /* 0x000fca00078e02ff */
[----:B------:R-:W-:-:S14]  /*0d40*/  R2UR UR9, R63 ;  /* 0x000000003f0972ca */ /* 0x000fdc00000e0000 */
[----:B------:R-:W2:Y:S01]  /*0d50*/  LDCU UR9, c[0x0][UR9+0x2b0] ;  /* 0x00005600090977ac */ /* 0x000ea20008000800 */
[----:B------:R-:W-:Y:S01]  /*0d60*/  NOP ;  /* 0x0000000000007918 */ /* 0x000fe20000000000 */
[----:B------:R-:W-:-:S05]  /*0d70*/  CS2R.32 R63, SR_CgaSize ;  /* 0x00000000003f7805 */ /* 0x000fca0000008a00 */
[----:B------:R-:W-:-:S05]  /*0d80*/  IMAD R63, R63, -0xa0, RZ ;  /* 0xffffff603f3f7824 */ /* 0x000fca00078e02ff */
[----:B------:R-:W-:-:S14]  /*0d90*/  R2UR UR7, R63 ;  /* 0x000000003f0772ca */ /* 0x000fdc00000e0000 */
[----:B------:R-:W3:Y:S01]  /*0da0*/  LDCU UR7, c[0x0][UR7+0x2b4] ;  /* 0x00005680070777ac */ /* 0x000ee20008000800 */
[----:B------:R-:W4:Y:S08]  /*0db0*/  S2UR UR4, SR_CTAID.Y ;  /* 0x00000000000479c3 */ /* 0x000f300000002600 */
[----:B------:R-:W3:Y:S01]  /*0dc0*/  LDC R10, c[0x0][0xb24] ;  /* 0x0002c900ff0a7b82 */ /* 0x000ee20000000800 */
[----:B-1----:R-:W-:-:S02]  /*0dd0*/  I2FP.F32.U32 R63, UR5 ;  /* 0x00000005003f7c45 */ /* 0x002fc40008201000 */
[----:B------:R-:W-:-:S05]  /*0de0*/  CS2R.32 R3, SR_CgaSize ;  /* 0x0000000000037805 */ /* 0x000fca0000008a00 */
[----:B------:R-:W-:-:S06]  /*0df0*/  IMAD R3, R3, -0xa0, RZ ;  /* 0xffffff6003037824 */ /* 0x000fcc00078e02ff */
[----:B------:R-:W1:Y:S01]  /*0e00*/  LDC R3, c[0x0][R3+0x2a0] ;  /* 0x0000a80003037b82 */ /* 0x000e620000000800 */
[----:B------:R-:W-:Y:S01]  /*0e10*/  MOV R15, UR5 ;  /* 0x00000005000f7c02 */ /* 0x000fe20008000f00 */
[----:B--2---:R-:W-:Y:S01]  /*0e20*/  FMUL R63, R63, UR9 ;  /* 0x000000093f3f7c20 */ /* 0x004fe20008400000 */
[----:B----4-:R-:W-:Y:S02]  /*0e30*/  I2FP.F32.U32 R62, UR4 ;  /* 0x00000004003e7c45 */ /* 0x010fe40008201000 */
[----:B------:R-:W-:-:S05]  /*0e40*/  CS2R.32 R2, SR_CgaSize ;  /* 0x0000000000027805 */ /* 0x000fca0000008a00 */
[----:B------:R-:W-:-:S06]  /*0e50*/  IMAD R2, R2, -0xa0, RZ ;  /* 0xffffff6002027824 */ /* 0x000fcc00078e02ff */
[----:B------:R-:W2:Y:S01]  /*0e60*/  LDC R2, c[0x0][R2+0x2a4] ;  /* 0x0000a90002027b82 */ /* 0x000ea20000000800 */
[----:B------:R-:W-:Y:S01]  /*0e70*/  MOV R14, UR4 ;  /* 0x00000004000e7c02 */ /* 0x000fe20008000f00 */
[----:B------:R-:W4:Y:S01]  /*0e80*/  F2I.U32.TRUNC.NTZ R63, R63 ;  /* 0x0000003f003f7305 */ /* 0x000f22000020f000 */
[----:B---3--:R-:W-:-:S05]  /*0e90*/  FMUL R62, R62, UR7 ;  /* 0x000000073e3e7c20 */ /* 0x008fca0008400000 */
[----:B------:R-:W-:Y:S01]  /*0ea0*/  BAR.SYNC.DEFER_BLOCKING 0x0 ;  /* 0x0000000000007b1d */ /* 0x000fe20000010000 */
[----:B------:R-:W-:-:S05]  /*0eb0*/  ISETP.GE.AND P0, PT, R10, 0x1, PT ;  /* 0x000000010a00780c */ /* 0x000fca0003f06270 */
[----:B------:R-:W3:Y:S02]  /*0ec0*/  F2I.U32.TRUNC.NTZ R62, R62 ;  /* 0x0000003e003e7305 */ /* 0x000ee4000020f000 */
[----:B------:R-:W2:Y:S01]  /*0ed0*/  S2UR UR36, SR_CTAID.Z ;  /* 0x00000000002479c3 */ /* 0x000ea20000002700 */
[----:B----4-:R-:W-:-:S05]  /*0ee0*/  IADD3 R63, PT, PT, -R63, RZ, RZ ;  /* 0x000000ff3f3f7210 */ /* 0x010fca0007ffe1ff */
[----:B-1----:R-:W-:Y:S01]  /*0ef0*/  IMAD R63, R3, R63, UR5 ;  /* 0x00000005033f7e24 */ /* 0x002fe2000f8e023f */
[----:B---3--:R-:W-:-:S05]  /*0f00*/  IADD3 R62, PT, PT, -R62, RZ, RZ ;  /* 0x000000ff3e3e7210 */ /* 0x008fca0007ffe1ff */
[----:B--2---:R-:W-:Y:S01]  /*0f10*/  IMAD R62, R2, R62, UR4 ;  /* 0x00000004023e7e24 */ /* 0x004fe2000f8e023e */
[----:B------:R-:W-:Y:S06]  /*0f20*/  @!P0 BRA `(.L_x_15) ;  /* 0x0000000000b88947 */ /* 0x000fec0003800000 */
[----:B------:R-:W1:Y:S01]  /*0f30*/  LDC.64 R4, c[0x0][0xb18] ;  /* 0x0002c600ff047b82 */ /* 0x000e620000000a00 */
[----:B------:R-:W-:-:S07]  /*0f40*/  ISETP.NE.AND P0, PT, R10, 0x1, PT ;  /* 0x000000010a00780c */ /* 0x000fce0003f05270 */
[----:B------:R-:W2:Y:S08]  /*0f50*/  LDC R9, c[0x0][0xb0c] ;  /* 0x0002c300ff097b82 */ /* 0x000eb00000000800 */
[----:B------:R-:W3:Y:S08]  /*0f60*/  LDC R12, c[0x0][0x370] ;  /* 0x0000dc00ff0c7b82 */ /* 0x000ef00000000800 */
[----:B------:R-:W4:Y:S01]  /*0f70*/  LDC R11, c[0x0][0x374] ;  /* 0x0000dd00ff0b7b82 */ /* 0x000f220000000800 */
[----:B-1----:R-:W-:-:S07]  /*0f80*/  ISETP.NE.AND P1, PT, R4, 0x1, PT ;  /* 0x000000010400780c */ /* 0x002fce0003f25270 */
[----:B------:R-:W3:Y:S01]  /*0f90*/  LDC.64 R6, c[0x0][0xb10] ;  /* 0x0002c400ff067b82 */ /* 0x000ee20000000a00 */
[----:B--2---:R-:W-:-:S07]  /*0fa0*/  ISETP.NE.AND P2, PT, R9, 0x1, PT ;  /* 0x000000010900780c */ /* 0x004fce0003f45270 */
[----:B------:R-:W1:Y:S08]  /*0fb0*/  LDC R8, c[0x0][0xb20] ;  /* 0x0002c800ff087b82 */ /* 0x000e700000000800 */
[----:B------:R-:W2:Y:S01]  /*0fc0*/  LDC.64 R2, c[0x0][0xb28] ;  /* 0x0002ca00ff027b82 */ /* 0x000ea20000000a00 */
[----:B----4-:R-:W-:-:S04]  /*0fd0*/  IMAD.HI.U32 R13, R11, R5, RZ ;  /* 0x000000050b0d7227 */ /* 0x010fc800078e00ff */
[----:B------:R-:W-:-:S04]  /*0fe0*/  IMAD.HI.U32 R5, R14, R5, RZ ;  /* 0x000000050e057227 */ /* 0x000fc800078e00ff */
[----:B---3--:R-:W-:-:S05]  /*0ff0*/  IMAD.HI.U32 R16, R12, R6, RZ ;  /* 0x000000060c107227 */ /* 0x008fca00078e00ff */
[-C--:B------:R-:W-:Y:S01]  /*1000*/  @P2 SHF.R.U32.HI R12, RZ, R7.reuse, R16 ;  /* 0x00000007ff0c2219 */ /* 0x080fe20000011610 */
[----:B------:R-:W-:Y:S01]  /*1010*/  IMAD.HI.U32 R16, R15, R6, RZ ;  /* 0x000000060f107227 */ /* 0x000fe200078e00ff */
[-C--:B-1----:R-:W-:Y:S02]  /*1020*/  @P1 SHF.R.U32.HI R11, RZ, R8.reuse, R13 ;  /* 0x00000008ff0b1219 */ /* 0x082fe4000001160d */
[----:B------:R-:W-:Y:S02]  /*1030*/  SHF.R.U32.HI R5, RZ, R8, R5 ;  /* 0x00000008ff057219 */ /* 0x000fe40000011605 */
[----:B------:R-:W-:Y:S02]  /*1040*/  SHF.R.U32.HI R16, RZ, R7, R16 ;  /* 0x00000007ff107219 */ /* 0x000fe40000011610 */
[----:B------:R-:W-:Y:S01]  /*1050*/  SEL R5, R14, R5, !P1 ;  /* 0x000000050e057207 */ /* 0x000fe20004800000 */
[----:B--2---:R-:W-:Y:S01]  /*1060*/  IMAD.HI.U32 R13, R11, R2, RZ ;  /* 0x000000020b0d7227 */ /* 0x004fe200078e00ff */
[----:B------:R-:W-:-:S03]  /*1070*/  SEL R16, R15, R16, !P2 ;  /* 0x000000100f107207 */ /* 0x000fc60005000000 */
[----:B------:R-:W-:Y:S01]  /*1080*/  IMAD.HI.U32 R6, R12, R2, RZ ;  /* 0x000000020c067227 */ /* 0x000fe200078e00ff */
[----:B------:R-:W-:-:S04]  /*1090*/  @P0 SHF.R.U32.HI R11, RZ, R3, R13 ;  /* 0x00000003ff0b0219 */ /* 0x000fc8000001160d */
[----:B------:R-:W-:Y:S01]  /*10a0*/  @P0 SHF.R.U32.HI R12, RZ, R3, R6 ;  /* 0x00000003ff0c0219 */ /* 0x000fe20000011606 */
[----:B------:R-:W-:-:S04]  /*10b0*/  IMAD R11, R11, R10, RZ ;  /* 0x0000000a0b0b7224 */ /* 0x000fc800078e02ff */
[----:B------:R-:W-:Y:S01]  /*10c0*/  IMAD R6, R12, R10, RZ ;  /* 0x0000000a0c067224 */ /* 0x000fe200078e02ff */
[----:B------:R-:W-:-:S04]  /*10d0*/  ISETP.GE.AND P1, PT, R5, R11, PT ;  /* 0x0000000b0500720c */ /* 0x000fc80003f26270 */
[----:B------:R-:W-:Y:S01]  /*10e0*/  ISETP.GE.OR P1, PT, R16, R6, P1 ;  /* 0x000000061000720c */ /* 0x000fe20000f26670 */
[----:B------:R-:W-:-:S05]  /*10f0*/  IMAD.HI.U32 R6, R5, R2, RZ ;  /* 0x0000000205067227 */ /* 0x000fca00078e00ff */
[----:B------:R-:W-:-:S04]  /*1100*/  SHF.R.U32.HI R6, RZ, R3, R6 ;  /* 0x00000003ff067219 */ /* 0x000fc80000011606 */
[----:B------:R-:W-:-:S03]  /*1110*/  SEL R6, R5, R6, !P0 ;  /* 0x0000000605067207 */ /* 0x000fc60004000000 */
[----:B------:R-:W-:Y:S01]  /*1120*/  @!P1 IMAD.HI.U32 R7, R16, R2, RZ ;  /* 0x0000000210079227 */ /* 0x000fe200078e00ff */
[----:B------:R-:W-:-:S04]  /*1130*/  IADD3 R2, PT, PT, -R6, RZ, RZ ;  /* 0x000000ff06027210 */ /* 0x000fc80007ffe1ff */
[----:B------:R-:W-:Y:S01]  /*1140*/  @!P1 SHF.R.U32.HI R3, RZ, R3, R7 ;  /* 0x00000003ff039219 */ /* 0x000fe20000011607 */
[----:B------:R-:W-:Y:S01]  /*1150*/  IMAD R2, R10, R2, R5 ;  /* 0x000000020a027224 */ /* 0x000fe200078e0205 */
[----:B------:R-:W-:Y:S02]  /*1160*/  IADD3 R7, PT, PT, -R5, RZ, RZ ;  /* 0x000000ff05077210 */ /* 0x000fe40007ffe1ff */
[----:B------:R-:W-:-:S03]  /*1170*/  @!P1 SEL R3, R16, R3, !P0 ;  /* 0x0000000310039207 */ /* 0x000fc60004000000 */
[----:B------:R-:W-:Y:S02]  /*1180*/  IMAD R7, R4, R7, R14 ;  /* 0x0000000704077224 */ /* 0x000fe400078e020e */
[--C-:B------:R-:W-:Y:S02]  /*1190*/  @!P1 IMAD.IADD R6, R6, 0x1, -R3.reuse ;  /* 0x0000000106069824 */ /* 0x100fe400078e0a03 */
[----:B------:R-:W-:Y:S01]  /*11a0*/  @!P1 IMAD R3, R2, R12, R3 ;  /* 0x0000000c02039224 */ /* 0x000fe200078e0203 */
[----:B------:R-:W-:Y:S01]  /*11b0*/  IADD3 R2, PT, PT, -R16, RZ, RZ ;  /* 0x000000ff10027210 */ /* 0x000fe20007ffe1ff */
[----:B------:R-:W-:Y:S02]  /*11c0*/  @!P1 IMAD R5, R6, R10, R16 ;  /* 0x0000000a06059224 */ /* 0x000fe400078e0210 */
[----:B------:R-:W-:Y:S02]  /*11d0*/  @!P1 IMAD.MOV.U32 R16, RZ, RZ, R3 ;  /* 0x000000ffff109224 */ /* 0x000fe400078e0003 */
[----:B------:R-:W-:-:S02]  /*11e0*/  IMAD R2, R9, R2, R15 ;  /* 0x0000000209027224 */ /* 0x000fc400078e020f */
[----:B------:R-:W-:Y:S02]  /*11f0*/  IMAD R14, R5, R4, R7 ;  /* 0x00000004050e7224 */ /* 0x000fe400078e0207 */
[----:B------:R-:W-:Y:S02]  /*1200*/  IMAD R15, R16, R9, R2 ;  /* 0x00000009100f7224 */ /* 0x000fe400078e0202 */
.L_x_15:
[----:B------:R-:W1:Y:S01]  /*1210*/  LDCU UR4, c[0x0][0xb30] ;  /* 0x00016600ff0477ac */ /* 0x000e620008000800 */
[----:B------:R-:W2:Y:S08]  /*1220*/  S2UR UR37, SR_CgaCtaId ;  /* 0x00000000002579c3 */ /* 0x000eb00000008800 */
[----:B------:R-:W3:Y:S01]  /*1230*/  LDC R26, c[0x0][0xb24] ;  /* 0x0002c900ff1a7b82 */ /* 0x000ee20000000800 */
[----:B-1----:R-:W-:-:S09]  /*1240*/  UISETP.NE.AND UP1, UPT, UR4, 0x1, UPT ;  /* 0x000000010400788c */ /* 0x002fd2000bf25270 */
[----:B--2---:R-:W-:Y:S05]  /*1250*/  BRA.U UP1, `(.L_x_16) ;  /* 0x0000000101407547 */ /* 0x004fea000b800000 */
[----:B------:R-:W1:Y:S08]  /*1260*/  LDC.64 R4, c[0x0][0xb10] ;  /* 0x0002c400ff047b82 */ /* 0x000e700000000a00 */
[----:B------:R-:W2:Y:S08]  /*1270*/  LDC.64 R2, c[0x0][0xb18] ;  /* 0x0002c600ff027b82 */ /* 0x000eb00000000a00 */
[----:B------:R-:W4:Y:S08]  /*1280*/  LDC R6, c[0x0][0xb20] ;  /* 0x0002c800ff067b82 */ /* 0x000f300000000800 */
[----:B------:R-:W3:Y:S01]  /*1290*/  LDC R7, c[0x0][0xb0c] ;  /* 0x0002c300ff077b82 */ /* 0x000ee20000000800 */
[----:B-1----:R-:W-:-:S05]  /*12a0*/  IMAD.HI.U32 R4, R15, R4, RZ ;  /* 0x000000040f047227 */ /* 0x002fca00078e00ff */
[----:B------:R-:W-:Y:S01]  /*12b0*/  SHF.R.U32.HI R4, RZ, R5, R4 ;  /* 0x00000005ff047219 */ /* 0x000fe20000011604 */
[----:B--2---:R-:W-:Y:S01]  /*12c0*/  IMAD.HI.U32 R3, R14, R3, RZ ;  /* 0x000000030e037227 */ /* 0x004fe200078e00ff */
[----:B------:R-:W-:-:S04]  /*12d0*/  ISETP.NE.AND P0, PT, R2, 0x1, PT ;  /* 0x000000010200780c */ /* 0x000fc80003f05270 */
[----:B----4-:R-:W-:-:S04]  /*12e0*/  SHF.R.U32.HI R3, RZ, R6, R3 ;  /* 0x00000006ff037219 */ /* 0x010fc80000011603 */
[----:B------:R-:W-:Y:S02]  /*12f0*/  SEL R3, R14, R3, !P0 ;  /* 0x000000030e037207 */ /* 0x000fe40004000000 */
[----:B---3--:R-:W-:-:S04]  /*1300*/  ISETP.NE.AND P1, PT, R7, 0x1, PT ;  /* 0x000000010700780c */ /* 0x008fc80003f25270 */
[----:B------:R-:W-:-:S05]  /*1310*/  SEL R4, R15, R4, !P1 ;  /* 0x000000040f047207 */ /* 0x000fca0004800000 */
[----:B------:R-:W-:Y:S02]  /*1320*/  IMAD.IADD R5, R3, 0x1, -R4 ;  /* 0x0000000103057824 */ /* 0x000fe400078e0a04 */
[----:B------:R-:W-:Y:S02]  /*1330*/  IMAD.IADD R3, R4, 0x1, -R3 ;  /* 0x0000000104037824 */ /* 0x000fe400078e0a03 */
[----:B------:R-:W-:Y:S02]  /*1340*/  IMAD R15, R5, R7, R15 ;  /* 0x00000007050f7224 */ /* 0x000fe400078e020f */
[----:B------:R-:W-:-:S07]  /*1350*/  IMAD R14, R3, R2, R14 ;  /* 0x00000002030e7224 */ /* 0x000fce00078e020e */
.L_x_16:
[----:B------:R-:W-:Y:S01]  /*1360*/  BAR.SYNC.DEFER_BLOCKING 0x0 ;  /* 0x0000000000007b1d */ /* 0x000fe20000010000 */
[----:B------:R-:W-:Y:S01]  /*1370*/  UISETP.NE.AND UP1, UPT, UR8, 0x2, UPT ;  /* 0x000000020800788c */ /* 0x000fe2000bf25270 */
[----:B------:R-:W-:Y:S02]  /*1380*/  ISETP.NE.OR P5, PT, R0, 0x2, !P5 ;  /* 0x000000020000780c */ /* 0x000fe40006fa5670 */
[----:B------:R-:W-:-:S06]  /*1390*/  LOP3.LUT R2, R76, 0x1f, RZ, 0xc0, !PT ;  /* 0x0000001f4c027812 */ /* 0x000fcc00078ec0ff */
[----:B------:R-:W-:Y:S05]  /*13a0*/  BRA.U UP1, `(.L_x_17) ;  /* 0x00000011015c7547 */ /* 0x000fea000b800000 */
[----:B------:R-:W1:Y:S01]  /*13b0*/  LDCU UR13, c[0x0][0x38c] ;  /* 0x00007180ff0d77ac */ /* 0x000e620008000800 */
[----:B------:R-:W2:Y:S01]  /*13c0*/  LDC R8, c[0x0][0x370] ;  /* 0x0000dc00ff087b82 */ /* 0x000ea20000000800 */
[----:B------:R-:W-:Y:S01]  /*13d0*/  PLOP3.LUT P1, PT, PT, PT, UP2, 0x80, 0x8 ;  /* 0x000000000008781c */ /* 0x000fe20003f2f028 */
[----:B------:R-:W-:Y:S01]  /*13e0*/  IMAD.MOV.U32 R17, RZ, RZ, 0x1 ;  /* 0x00000001ff117424 */ /* 0x000fe200078e00ff */
[----:B------:R-:W-:Y:S01]  /*13f0*/  ISETP.EQ.OR P4, PT, R2, RZ, P5 ;  /* 0x000000ff0200720c */ /* 0x000fe20002f82670 */
[----:B------:R-:W-:Y:S01]  /*1400*/  IMAD.MOV.U32 R16, RZ, RZ, RZ ;  /* 0x000000ffff107224 */ /* 0x000fe200078e00ff */
[----:B------:R-:W-:Y:S02]  /*1410*/  PLOP3.LUT P1, PT, P1, PT, PT, 0x8, 0x80 ;  /* 0x000000000080781c */ /* 0x000fe40000f2e170 */
[----:B------:R-:W-:Y:S01]  /*1420*/  CS2R R12, SRZ ;  /* 0x00000000000c7805 */ /* 0x000fe2000001ff00 */
[----:B------:R-:W-:Y:S01]  /*1430*/  IMAD.MOV.U32 R11, RZ, RZ, 0x1 ;  /* 0x00000001ff0b7424 */ /* 0x000fe200078e00ff */
[----:B------:R-:W4:Y:S01]  /*1440*/  LDC R0, c[0x0][0x374] ;  /* 0x0000dd00ff007b82 */ /* 0x000f220000000800 */
[----:B------:R-:W2:Y:S01]  /*1450*/  LDCU.64 UR22, c[0x0][0x348] ;  /* 0x00006900ff1677ac */ /* 0x000ea20008000a00 */
[----:B------:R-:W-:Y:S01]  /*1460*/  UMOV UR6, URZ ;  /* 0x000000ff00067c82 */ /* 0x000fe20008000000 */
[----:B-1----:R-:W-:-:S04]  /*1470*/  UIADD3 UR5, UPT, UPT, UR13, 0x1f, URZ ;  /* 0x0000001f0d057890 */ /* 0x002fc8000fffe0ff */
[----:B------:R-:W-:-:S04]  /*1480*/  USHF.R.S32.HI UR4, URZ, 0x1f, UR5 ;  /* 0x0000001fff047899 */ /* 0x000fc80008011405 */
[----:B------:R-:W-:-:S04]  /*1490*/  ULEA.HI UR4, UR4, UR5, URZ, 0x5 ;  /* 0x0000000504047291 */ /* 0x000fc8000f8f28ff */
[----:B------:R-:W-:Y:S02]  /*14a0*/  USHF.R.S32.HI UR15, URZ, 0x5, UR4 ;  /* 0x00000005ff0f7899 */ /* 0x000fe40008011404 */
[----:B------:R-:W-:Y:S02]  /*14b0*/  UIADD3 UR4, UPT, UPT, UR13, -0x1, URZ ;  /* 0xffffffff0d047890 */ /* 0x000fe4000fffe0ff */
[----:B------:R-:W-:Y:S02]  /*14c0*/  UISETP.LT.U32.AND UP0, UPT, UR15, 0x4, UPT ;  /* 0x000000040f00788c */ /* 0x000fe4000bf01070 */
[----:B------:R-:W-:Y:S02]  /*14d0*/  UISETP.GE.U32.AND UP1, UPT, UR4, -0x3f, UPT ;  /* 0xffffffc10400788c */ /* 0x000fe4000bf26070 */
[----:B------:R-:W-:Y:S02]  /*14e0*/  USEL UR14, UR15, 0x4, UP0 ;  /* 0x000000040f0e7887 */ /* 0x000fe40008000000 */
[----:B------:R-:W-:-:S02]  /*14f0*/  UIADD3 UR13, UPT, UPT, UR13, 0x3e, URZ ;  /* 0x0000003e0d0d7890 */ /* 0x000fc4000fffe0ff */
[----:B------:R-:W-:Y:S02]  /*1500*/  UIADD3 UR5, UPT, UPT, UR14, -0x1, URZ ;  /* 0xffffffff0e057890 */ /* 0x000fe4000fffe0ff */
[----:B------:R-:W-:-:S03]  /*1510*/  UIADD3 UR7, UPT, UPT, UR15, -UR14, URZ ;  /* 0x8000000e0f077290 */ /* 0x000fc6000fffe0ff */
[----:B------:R-:W-:-:S04]  /*1520*/  @UP1 UIADD3 UR5, UPT, UPT, UR14, URZ, URZ ;  /* 0x000000ff0e051290 */ /* 0x000fc8000fffe0ff */
[----:B--2---:R-:W-:-:S12]  /*1530*/  UIADD3 UR5, UPT, UPT, UR5, 0x1, URZ ;  /* 0x0000000105057890 */ /* 0x004fd8000fffe0ff */
.L_x_35:
[----:B------:R-:W-:Y:S01]  /*1540*/  UISETP.NE.AND UP0, UPT, UR37, URZ, UPT ;  /* 0x000000ff2500728c */ /* 0x000fe2000bf05270 */
[----:B------:R-:W1:Y:S08]  /*1550*/  S2UR UR37, SR_CgaCtaId ;  /* 0x00000000002579c3 */ /* 0x000e700000008800 */
[----:B------:R-:W-:Y:S05]  /*1560*/  BRA.U UP0, `(.L_x_18) ;  /* 0x0000000100347547 */ /* 0x000fea000b800000 */
[----:B------:R-:W2:Y:S01]  /*1570*/  S2R R2, SR_CgaCtaId ;  /* 0x0000000000027919 */ /* 0x000ea20000008800 */
[----:B------:R-:W-:-:S04]  /*1580*/  MOV R3, 0x400 ;  /* 0x0000040000037802 */ /* 0x000fc80000000f00 */
[----:B--2---:R-:W-:Y:S02]  /*1590*/  LEA R2, R2, R3, 0x18 ;  /* 0x0000000302027211 */ /* 0x004fe400078ec0ff */
[----:B------:R-:W-:-:S03]  /*15a0*/  SHF.L.U32 R3, R11, 0x1f, RZ ;  /* 0x0000001f0b037819 */ /* 0x000fc600000006ff */
[----:B------:R-:W-:-:S04]  /*15b0*/  IMAD R2, R12, 0x8, R2 ;  /* 0x000000080c027824 */ /* 0x000fc800078e0202 */
[----:B------:R-:W2:Y:S02]  /*15c0*/  SYNCS.PHASECHK.TRANS64.TRYWAIT P0, [R2+URZ+0x100], R3 ;  /* 0x00010003020075a7 */ /* 0x000ea400080011ff */
[----:B--2---:R-:W-:Y:S05]  /*15d0*/  @!P0 BRA `(.L_x_19) ;  /* 0x0000008800408947 */ /* 0x004fea0003800000 */
.L_x_167:
[----:B------:R-:W-:Y:S01]  /*15e0*/  VIADD R12, R12, 0x1 ;  /* 0x000000010c0c7836 */ /* 0x000fe20000000000 */
[----:B------:R2:W-:Y:S04]  /*15f0*/  SYNCS.ARRIVE.TRANS64.A1T0 RZ, [R2+URZ+0xf0], RZ ;  /* 0x0000f0ff02ff79a7 */ /* 0x0005e800081000ff */
[----:B------:R-:W-:-:S04]  /*1600*/  ISETP.NE.AND P0, PT, R12, 0x2, PT ;  /* 0x000000020c00780c */ /* 0x000fc80003f05270 */
[----:B------:R-:W-:Y:S02]  /*1610*/  SEL R12, R12, RZ, P0 ;  /* 0x000000ff0c0c7207 */ /* 0x000fe40000000000 */
[----:B--2---:R-:W-:-:S04]  /*1620*/  SEL R2, RZ, 0x1, P0 ;  /* 0x00000001ff027807 */ /* 0x004fc80000000000 */
[----:B------:R-:W-:-:S07]  /*1630*/  LOP3.LUT R11, R11, R2, RZ, 0x3c, !PT ;  /* 0x000000020b0b7212 */ /* 0x000fce00078e3cff */
.L_x_18:
[----:B------:R-:W-:Y:S01]  /*1640*/  UMOV UR4, 0x400 ;  /* 0x0000040000047882 */ /* 0x000fe20000000000 */
[----:B------:R-:W-:Y:S01]  /*1650*/  SHF.L.U32 R2, R17, 0x1f, RZ ;  /* 0x0000001f11027819 */ /* 0x000fe200000006ff */
[----:B-1----:R-:W-:Y:S01]  /*1660*/  ULEA UR4, UR37, UR4, 0x18 ;  /* 0x0000000425047291 */ /* 0x002fe2000f8ec0ff */
[----:B------:R-:W-:Y:S01]  /*1670*/  R2UR UR35, R15 ;  /* 0x000000000f2372ca */ /* 0x000fe200000e0000 */
[----:B------:R-:W-:Y:S01]  /*1680*/  UISETP.GE.U32.AND UP0, UPT, UR13, 0x3f, UPT ;  /* 0x0000003f0d00788c */ /* 0x000fe2000bf06070 */
[----:B------:R-:W-:Y:S01]  /*1690*/  R2UR UR11, R14 ;  /* 0x000000000e0b72ca */ /* 0x000fe200000e0000 */
[----:B------:R-:W-:Y:S01]  /*16a0*/  ULEA UR8, UR6, UR4, 0x3 ;  /* 0x0000000406087291 */ /* 0x000fe2000f8e18ff */
[----:B------:R-:W-:-:S08]  /*16b0*/  UMOV UR24, URZ ;  /* 0x000000ff00187c82 */ /* 0x000fd00008000000 */
[----:B------:R1:W2:Y:S01]  /*16c0*/  SYNCS.PHASECHK.TRANS64.TRYWAIT P0, [UR8+0x20], R2 ;  /* 0x00002002ff0075a7 */ /* 0x0002a20008001108 */
[----:B------:R-:W-:Y:S02]  /*16d0*/  USHF.L.U32 UR35, UR35, 0x6, URZ ;  /* 0x0000000623237899 */ /* 0x000fe400080006ff */
[----:B------:R-:W-:Y:S01]  /*16e0*/  USHF.L.U32 UR11, UR11, 0x8, URZ ;  /* 0x000000080b0b7899 */ /* 0x000fe200080006ff */
[----:B------:R-:W-:Y:S11]  /*16f0*/  BRA.U !UP0, `(.L_x_20) ;  /* 0x0000000108a87547 */ /* 0x000ff6000b800000 */
[----:B------:R-:W-:Y:S01]  /*1700*/  UMOV UR16, URZ ;  /* 0x000000ff00107c82 */ /* 0x000fe20008000000 */
[----:B------:R-:W-:-:S05]  /*1710*/  UMOV UR17, UR6 ;  /* 0x0000000600117c82 */ /* 0x000fca0008000000 */
.L_x_25:
[----:B-1----:R-:W-:Y:S01]  /*1720*/  ULEA UR33, UR17, UR4, 0x3 ;  /* 0x0000000411217291 */ /* 0x002fe2000f8e18ff */
[----:B--2---:R-:W-:Y:S01]  /*1730*/  @!P5 MOV R3, 0xa000 ;  /* 0x0000a0000003d802 */ /* 0x004fe20000000f00 */
[----:B--2---:R-:W-:Y:S10]  /*1740*/  @P0 BRA `(.L_x_21) ;  /* 0x00000000000c0947 */ /* 0x004ff40003800000 */
[----:B------:R-:W-:-:S04]  /*1750*/  SHF.L.U32 R4, R17, 0x1f, RZ ;  /* 0x0000001f11047819 */ /* 0x000fc800000006ff */
[----:B------:R-:W2:Y:S02]  /*1760*/  SYNCS.PHASECHK.TRANS64.TRYWAIT P0, [UR33+0x20], R4 ;  /* 0x00002004ff0075a7 */ /* 0x000ea40008001121 */
[----:B--2---:R-:W-:Y:S05]  /*1770*/  @!P0 BRA `(.L_x_22) ;  /* 0x0000008400ec8947 */ /* 0x004fea0003800000 */
.L_x_21:
[----:B------:R2:W-:Y:S01]  /*1780*/  @!P5 SYNCS.ARRIVE.TRANS64 RZ, [UR33], R3 ;  /* 0x00000003ffffd9a7 */ /* 0x0005e20008000021 */
[----:B------:R-:W-:Y:S04]  /*1790*/  BSSY.RECONVERGENT B0, `(.L_x_23) ;  /* 0x0000003000007945 */ /* 0x000fe80003800200 */
[----:B------:R-:W-:Y:S05]  /*17a0*/  @P4 BRA `(.L_x_24) ;  /* 0x0000000000044947 */ /* 0x000fea0003800000 */
[----:B------:R-:W-:Y:S05]  /*17b0*/  BPT.TRAP 0x1 ;  /* 0x000000040000795c */ /* 0x000fea0000300000 */
.L_x_24:
[----:B------:R-:W-:Y:S05]  /*17c0*/  BSYNC.RECONVERGENT B0 ;  /* 0x0000000000007941 */ /* 0x000fea0003800200 */
.L_x_23:
[----:B------:R-:W-:Y:S02]  /*17d0*/  UIADD3 UR6, UPT, UPT, UR17, 0x1, URZ ;  /* 0x0000000111067890 */ /* 0x000fe4000fffe0ff */
[----:B------:R-:W-:Y:S02]  /*17e0*/  ULEA UR32, UR17, UR4, 0xd ;  /* 0x0000000411207291 */ /* 0x000fe4000f8e68ff */
[----:B------:R-:W-:Y:S02]  /*17f0*/  UISETP.NE.AND UP0, UPT, UR6, 0x4, UPT ;  /* 0x000000040600788c */ /* 0x000fe4000bf05270 */
[----:B------:R-:W-:Y:S02]  /*1800*/  UIADD3 UR26, UP1, UPT, UR22, 0x80, URZ ;  /* 0x00000080161a7890 */ /* 0x000fe4000ff3e0ff */
[----:B------:R-:W-:Y:S02]  /*1810*/  USEL UR9, URZ, 0x1, UP0 ;  /* 0x00000001ff097887 */ /* 0x000fe40008000000 */
[----:B------:R-:W-:-:S02]  /*1820*/  USEL UR6, UR6, URZ, UP0 ;  /* 0x000000ff06067287 */ /* 0x000fc40008000000 */
[----:B------:R-:W-:Y:S02]  /*1830*/  UIADD3 UR20, UP0, UPT, UR22, 0x180, URZ ;  /* 0x0000018016147890 */ /* 0x000fe4000ff1e0ff */
[----:B------:R-:W-:Y:S01]  /*1840*/  ULEA UR8, UR6, UR4, 0x3 ;  /* 0x0000000406087291 */ /* 0x000fe2000f8e18ff */
[----:B------:R-:W-:Y:S01]  /*1850*/  LOP3.LUT R17, R17, UR9, RZ, 0x3c, !PT ;  /* 0x0000000911117c12 */ /* 0x000fe2000f8e3cff */
[----:B------:R-:W-:Y:S02]  /*1860*/  USHF.L.U32 UR34, UR16, 0x5, URZ ;  /* 0x0000000510227899 */ /* 0x000fe400080006ff */
[----:B------:R-:W-:Y:S01]  /*1870*/  UIADD3.X UR27, UPT, UPT, URZ, UR23, URZ, UP1, !UPT ;  /* 0x00000017ff1b7290 */ /* 0x000fe20008ffe4ff */
[----:B-1----:R-:W-:Y:S01]  /*1880*/  SHF.L.U32 R2, R17, 0x1f, RZ ;  /* 0x0000001f11027819 */ /* 0x002fe200000006ff */
[----:B------:R-:W-:Y:S02]  /*1890*/  UIADD3 UR32, UPT, UPT, UR32, 0x8800, URZ ;  /* 0x0000880020207890 */ /* 0x000fe4000fffe0ff */
[----:B------:R-:W-:Y:S01]  /*18a0*/  UIADD3.X UR21, UPT, UPT, URZ, UR23, URZ, UP0, !UPT ;  /* 0x00000017ff157290 */ /* 0x000fe200087fe4ff */
[----:B------:R1:W1:Y:S01]  /*18b0*/  SYNCS.PHASECHK.TRANS64.TRYWAIT P0, [UR8+0x20], R2 ;  /* 0x00002002ff0075a7 */ /* 0x0002620008001108 */
[----:B------:R-:W-:Y:S01]  /*18c0*/  ULEA UR8, UR17, UR4, 0xf ;  /* 0x0000000411087291 */ /* 0x000fe2000f8e78ff */
[----:B------:R-:W-:Y:S01]  /*18d0*/  UMOV UR18, 0x0 ;  /* 0x0000000000127882 */ /* 0x000fe20000000000 */
[----:B------:R-:W-:-:S02]  /*18e0*/  UMOV UR19, 0x10000000 ;  /* 0x1000000000137882 */ /* 0x000fc40000000000 */
[----:B------:R-:W-:Y:S01]  /*18f0*/  UIADD3 UR8, UPT, UPT, UR8, 0x10800, URZ ;  /* 0x0001080008087890 */ /* 0x000fe2000fffe0ff */
[----:B------:R1:W-:Y:S01]  /*1900*/  UTMALDG.3D [UR32], [UR26], desc[UR18] ;  /* 0x000012201a0075b4 */ /* 0x0003e20008011000 */
[----:B------:R-:W-:Y:S01]  /*1910*/  UMOV UR12, UR36 ;  /* 0x00000024000c7c82 */ /* 0x000fe20008000000 */
[----:B------:R-:W-:Y:S01]  /*1920*/  UMOV UR9, UR33 ;  /* 0x0000002100097c82 */ /* 0x000fe20008000000 */
[----:B------:R-:W-:Y:S01]  /*1930*/  UMOV UR10, UR34 ;  /* 0x00000022000a7c82 */ /* 0x000fe20008000000 */
[----:B------:R-:W-:Y:S01]  /*1940*/  UIADD3 UR16, UPT, UPT, UR16, 0x1, URZ ;  /* 0x0000000110107890 */ /* 0x000fe2000fffe0ff */
[----:B------:R-:W-:Y:S01]  /*1950*/  UMOV UR24, UR5 ;  /* 0x0000000500187c82 */ /* 0x000fe20008000000 */
[----:B------:R-:W-:Y:S02]  /*1960*/  UMOV UR17, UR6 ;  /* 0x0000000600117c82 */ /* 0x000fe40008000000 */
[----:B------:R1:W-:Y:S01]  /*1970*/  UTMALDG.3D [UR8], [UR20], desc[UR18] ;  /* 0x00001208140075b4 */ /* 0x0003e20008011000 */
[----:B------:R-:W-:-:S09]  /*1980*/  UISETP.NE.AND UP0, UPT, UR16, UR5, UPT ;  /* 0x000000051000728c */ /* 0x000fd2000bf05270 */
[----:B------:R-:W-:Y:S05]  /*1990*/  BRA.U UP0, `(.L_x_25) ;  /* 0xfffffffd00607547 */ /* 0x000fea000b83ffff */
.L_x_20:
[----:B-1----:R-:W-:Y:S01]  /*19a0*/  ULEA UR8, UR6, UR4, 0x3 ;  /* 0x0000000406087291 */ /* 0x002fe2000f8e18ff */
[----:B------:R-:W-:Y:S01]  /*19b0*/  SHF.L.U32 R2, R17, 0x1f, RZ ;  /* 0x0000001f11027819 */ /* 0x000fe200000006ff */
[----:B------:R-:W-:Y:S01]  /*19c0*/  @!P1 SYNCS.ARRIVE.TRANS64.A1T0 RZ, [UR4+0x88], RZ ;  /* 0x000088ffffff99a7 */ /* 0x000fe20008100004 */
[----:B------:R-:W-:-:S06]  /*19d0*/  UISETP.GT.AND UP0, UPT, UR15, UR14, UPT ;  /* 0x0000000e0f00728c */ /* 0x000fcc000bf04270 */
[----:B--2---:R1:W2:Y:S03]  /*19e0*/  SYNCS.PHASECHK.TRANS64.TRYWAIT P0, [UR8+0x20], R2 ;  /* 0x00002002ff0075a7 */ /* 0x0042a60008001108 */
[----:B------:R-:W-:Y:S05]  /*19f0*/  BRA.U !UP0, `(.L_x_26) ;  /* 0x0000000108ac7547 */ /* 0x000fea000b800000 */
[----:B------:R-:W-:Y:S01]  /*1a00*/  UIADD3 UR21, UPT, UPT, UR7, UR24, URZ ;  /* 0x0000001807157290 */ /* 0x000fe2000fffe0ff */
[----:B------:R-:W-:-:S11]  /*1a10*/  UMOV UR25, UR6 ;  /* 0x0000000600197c82 */ /* 0x000fd60008000000 */
.L_x_31:
[----:B-1----:R-:W-:Y:S01]  /*1a20*/  ULEA UR17, UR25, UR4, 0x3 ;  /* 0x0000000419117291 */ /* 0x002fe2000f8e18ff */
[----:B--2---:R-:W-:Y:S01]  /*1a30*/  @!P5 MOV R3, 0xa000 ;  /* 0x0000a0000003d802 */ /* 0x004fe20000000f00 */
[----:B--2---:R-:W-:Y:S10]  /*1a40*/  @P0 BRA `(.L_x_27) ;  /* 0x00000000000c0947 */ /* 0x004ff40003800000 */
[----:B------:R-:W-:-:S04]  /*1a50*/  SHF.L.U32 R4, R17, 0x1f, RZ ;  /* 0x0000001f11047819 */ /* 0x000fc800000006ff */
[----:B------:R-:W2:Y:S02]  /*1a60*/  SYNCS.PHASECHK.TRANS64.TRYWAIT P0, [UR17+0x20], R4 ;  /* 0x00002004ff0075a7 */ /* 0x000ea40008001111 */
[----:B--2---:R-:W-:Y:S05]  /*1a70*/  @!P0 BRA `(.L_x_28) ;  /* 0x0000008400448947 */ /* 0x004fea0003800000 */
.L_x_27:
[----:B------:R2:W-:Y:S01]  /*1a80*/  @!P5 SYNCS.ARRIVE.TRANS64 RZ, [UR17], R3 ;  /* 0x00000003ffffd9a7 */ /* 0x0005e20008000011 */
[----:B------:R-:W-:Y:S04]  /*1a90*/  BSSY.RECONVERGENT B0, `(.L_x_29) ;  /* 0x0000003000007945 */ /* 0x000fe80003800200 */
[----:B------:R-:W-:Y:S05]  /*1aa0*/  @P4 BRA `(.L_x_30) ;  /* 0x0000000000044947 */ /* 0x000fea0003800000 */
[----:B------:R-:W-:Y:S05]  /*1ab0*/  BPT.TRAP 0x1 ;  /* 0x000000040000795c */ /* 0x000fea0000300000 */
.L_x_30:
[----:B------:R-:W-:Y:S05]  /*1ac0*/  BSYNC.RECONVERGENT B0 ;  /* 0x0000000000007941 */ /* 0x000fea0003800200 */
.L_x_29:
        /* <DEDUP_REMOVED lines=10> */
[----:B------:R-:W-:Y:S01]  /*1b70*/  UIADD3 UR16, UPT, UPT, UR16, 0x8800, URZ ;  /* 0x0000880010107890 */ /* 0x000fe2000fffe0ff */
[----:B-1----:R-:W-:Y:S01]  /*1b80*/  SHF.L.U32 R2, R17, 0x1f, RZ ;  /* 0x0000001f11027819 */ /* 0x002fe200000006ff */
[----:B------:R-:W-:Y:S02]  /*1b90*/  UIADD3.X UR31, UPT, UPT, URZ, UR23, URZ, UP1, !UPT ;  /* 0x00000017ff1f7290 */ /* 0x000fe40008ffe4ff */
[----:B------:R-:W-:Y:S01]  /*1ba0*/  UIADD3.X UR29, UPT, UPT, URZ, UR23, URZ, UP0, !UPT ;  /* 0x00000017ff1d7290 */ /* 0x000fe200087fe4ff */
[----:B------:R1:W1:Y:S01]  /*1bb0*/  SYNCS.PHASECHK.TRANS64.TRYWAIT P0, [UR8+0x20], R2 ;  /* 0x00002002ff0075a7 */ /* 0x0002620008001108 */
[----:B------:R-:W-:Y:S01]  /*1bc0*/  ULEA UR8, UR25, UR4, 0xf ;  /* 0x0000000419087291 */ /* 0x000fe2000f8e78ff */
[----:B------:R-:W-:Y:S01]  /*1bd0*/  UMOV UR26, 0x0 ;  /* 0x00000000001a7882 */ /* 0x000fe20000000000 */
[----:B------:R-:W-:-:S02]  /*1be0*/  UMOV UR27, 0x10000000 ;  /* 0x10000000001b7882 */ /* 0x000fc40000000000 */
[----:B------:R-:W-:Y:S01]  /*1bf0*/  UIADD3 UR8, UPT, UPT, UR8, 0x10800, URZ ;  /* 0x0001080008087890 */ /* 0x000fe2000fffe0ff */
[----:B------:R-:W-:Y:S01]  /*1c00*/  UMOV UR19, UR35 ;  /* 0x0000002300137c82 */ /* 0x000fe20008000000 */
[----:B------:R-:W-:Y:S01]  /*1c10*/  UMOV UR20, UR36 ;  /* 0x0000002400147c82 */ /* 0x000fe20008000000 */
[----:B------:R-:W-:Y:S01]  /*1c20*/  UMOV UR12, UR36 ;  /* 0x00000024000c7c82 */ /* 0x000fe20008000000 */
[----:B------:R-:W-:Y:S01]  /*1c30*/  UMOV UR9, UR17 ;  /* 0x0000001100097c82 */ /* 0x000fe20008000000 */
[----:B------:R-:W-:Y:S01]  /*1c40*/  UMOV UR10, UR18 ;  /* 0x00000012000a7c82 */ /* 0x000fe20008000000 */
[----:B------:R1:W-:Y:S01]  /*1c50*/  UTMALDG.3D [UR16], [UR30], desc[UR26] ;  /* 0x00001a101e0075b4 */ /* 0x0003e20008011000 */
[----:B------:R-:W-:Y:S01]  /*1c60*/  UIADD3 UR24, UPT, UPT, UR24, 0x1, URZ ;  /* 0x0000000118187890 */ /* 0x000fe2000fffe0ff */
[----:B------:R-:W-:-:S03]  /*1c70*/  UMOV UR25, UR6 ;  /* 0x0000000600197c82 */ /* 0x000fc60008000000 */
[----:B------:R-:W-:Y:S01]  /*1c80*/  UISETP.NE.AND UP0, UPT, UR24, UR21, UPT ;  /* 0x000000151800728c */ /* 0x000fe2000bf05270 */
[----:B------:R1:W-:Y:S08]  /*1c90*/  UTMALDG.3D [UR8], [UR28], desc[UR26] ;  /* 0x00001a081c0075b4 */ /* 0x0003f00008011000 */
[----:B------:R-:W-:Y:S05]  /*1ca0*/  BRA.U UP0, `(.L_x_31) ;  /* 0xfffffffd005c7547 */ /* 0x000fea000b83ffff */
.L_x_26:
[C---:B-1----:R-:W-:Y:S01]  /*1cb0*/  LEA R2, R16.reuse, UR4, 0x3 ;  /* 0x0000000410027c11 */ /* 0x042fe2000f8e18ff */
[----:B------:R-:W-:Y:S01]  /*1cc0*/  NOP ;  /* 0x0000000000007918 */ /* 0x000fe20000000000 */
[----:B--2---:R-:W-:Y:S02]  /*1cd0*/  SHF.L.U32 R3, R13, 0x1f, RZ ;  /* 0x0000001f0d037819 */ /* 0x004fe400000006ff */
[----:B------:R-:W-:Y:S02]  /*1ce0*/  LEA R4, R16, UR4, 0x4 ;  /* 0x0000000410047c11 */ /* 0x000fe4000f8e20ff */
[----:B------:R-:W1:Y:S02]  /*1cf0*/  SYNCS.PHASECHK.TRANS64.TRYWAIT P0, [R2+URZ+0x90], R3 ;  /* 0x00009003020075a7 */ /* 0x000e6400080011ff */
[----:B-1----:R-:W-:Y:S05]  /*1d00*/  @!P0 BRA `(.L_x_32) ;  /* 0x0000008000b88947 */ /* 0x002fea0003800000 */
.L_x_170:
[----:B------:R-:W2:Y:S01]  /*1d10*/  LDS.128 R4, [R4+0x120] ;  /* 0x0001200004047984 */ /* 0x000ea20000000c00 */
[----:B---3--:R-:W-:Y:S01]  /*1d20*/  ISETP.GE.AND P0, PT, R26, 0x1, PT ;  /* 0x000000011a00780c */ /* 0x008fe20003f06270 */
[----:B-1----:R-:W-:Y:S01]  /*1d30*/  VIADD R2, R2, 0xa0 ;  /* 0x000000a002027836 */ /* 0x002fe20000000000 */
[----:B------:R-:W-:Y:S01]  /*1d40*/  @!PT LDS RZ, [RZ] ;  /* 0x00000000fffff984 */ /* 0x000fe20000000800 */
[----:B------:R-:W-:Y:S01]  /*1d50*/  @!PT LDS RZ, [RZ] ;  /* 0x00000000fffff984 */ /* 0x000fe20000000800 */
[----:B------:R-:W-:Y:S01]  /*1d60*/  @!PT LDS RZ, [RZ] ;  /* 0x00000000fffff984 */ /* 0x000fe20000000800 */
[----:B------:R-:W-:Y:S01]  /*1d70*/  @!PT LDS RZ, [RZ] ;  /* 0x00000000fffff984 */ /* 0x000fe20000000800 */
[----:B------:R1:W-:Y:S06]  /*1d80*/  MEMBAR.ALL.CTA ;  /* 0x0000000000007992 */ /* 0x0003ec0000008000 */
[----:B-1----:R-:W1:Y:S01]  /*1d90*/  FENCE.VIEW.ASYNC.S ;  /* 0x00000000000073c6 */ /* 0x002e620000000000 */
[----:B------:R-:W-:-:S04]  /*1da0*/  PRMT R2, RZ, 0x654, R2 ;  /* 0x00000654ff027816 */ /* 0x000fc80000000002 */
[----:B-1----:R1:W-:Y:S01]  /*1db0*/  SYNCS.ARRIVE.TRANS64.RED.A1T0 RZ, [R2+URZ], RZ ;  /* 0x000000ff02ff79a7 */ /* 0x0023e200081004ff */
[----:B--2---:R-:W-:-:S13]  /*1dc0*/  LOP3.LUT P2, RZ, R6, 0x1, RZ, 0xc0, !PT ;  /* 0x0000000106ff7812 */ /* 0x004fda000784c0ff */
[----:B------:R-:W-:Y:S01]  /*1dd0*/  @P2 SHF.R.U32.HI R3, RZ, 0x10, R5 ;  /* 0x00000010ff032819 */ /* 0x000fe20000011605 */
[----:B------:R-:W-:Y:S01]  /*1de0*/  VOTEU.ANY UP0, P2 ;  /* 0x0000000000ff7886 */ /* 0x000fe20001000100 */
[----:B------:R-:W-:Y:S02]  /*1df0*/  @P2 MOV R10, R4 ;  /* 0x00000004000a2202 */ /* 0x000fe40000000f00 */
[----:B------:R-:W-:Y:S02]  /*1e00*/  @P2 R2UR.BROADCAST UR8, R3 ;  /* 0x00000000030822ca */ /* 0x000fe400008e0000 */
[----:B------:R-:W-:-:S11]  /*1e10*/  @P2 LOP3.LUT R9, R5, 0xffff, RZ, 0xc0, !PT ;  /* 0x0000ffff05092812 */ /* 0x000fd600078ec0ff */
[----:B------:R-:W-:Y:S01]  /*1e20*/  @UP0 UMOV UR36, UR8 ;  /* 0x0000000800240c82 */ /* 0x000fe20008000000 */
[----:B-1----:R-:W-:Y:S05]  /*1e30*/  @!P0 BRA `(.L_x_33) ;  /* 0x0000000000b88947 */ /* 0x002fea0003800000 */
[----:B------:R-:W4:Y:S01]  /*1e40*/  LDC.64 R4, c[0x0][0xb18] ;  /* 0x0002c600ff047b82 */ /* 0x000f220000000a00 */
[----:B------:R-:W-:-:S07]  /*1e50*/  ISETP.NE.AND P3, PT, R26, 0x1, PT ;  /* 0x000000011a00780c */ /* 0x000fce0003f65270 */
[----:B------:R-:W1:Y:S08]  /*1e60*/  LDC.64 R6, c[0x0][0xb10] ;  /* 0x0002c400ff067b82 */ /* 0x000e700000000a00 */
[----:B------:R-:W2:Y:S08]  /*1e70*/  LDC R14, c[0x0][0xb20] ;  /* 0x0002c800ff0e7b82 */ /* 0x000eb00000000800 */
[----:B------:R-:W3:Y:S01]  /*1e80*/  LDC R15, c[0x0][0xb0c] ;  /* 0x0002c300ff0f7b82 */ /* 0x000ee20000000800 */
[----:B----4-:R-:W-:Y:S01]  /*1e90*/  IMAD.HI.U32 R19, R0, R5, RZ ;  /* 0x0000000500137227 */ /* 0x010fe200078e00ff */
[----:B------:R-:W-:-:S03]  /*1ea0*/  ISETP.NE.AND P0, PT, R4, 0x1, PT ;  /* 0x000000010400780c */ /* 0x000fc60003f05270 */
[----:B------:R-:W-:-:S03]  /*1eb0*/  IMAD.HI.U32 R5, R9, R5, RZ ;  /* 0x0000000509057227 */ /* 0x000fc600078e00ff */
[----:B------:R-:W4:Y:S01]  /*1ec0*/  LDC.64 R2, c[0x0][0xb28] ;  /* 0x0002ca00ff027b82 */ /* 0x000f220000000a00 */
[----:B-1----:R-:W-:-:S04]  /*1ed0*/  IMAD.HI.U32 R20, R8, R6, RZ ;  /* 0x0000000608147227 */ /* 0x002fc800078e00ff */
[----:B------:R-:W-:Y:S01]  /*1ee0*/  IMAD.HI.U32 R21, R10, R6, RZ ;  /* 0x000000060a157227 */ /* 0x000fe200078e00ff */
[----:B------:R-:W-:Y:S02]  /*1ef0*/  SHF.R.U32.HI R20, RZ, R7, R20 ;  /* 0x00000007ff147219 */ /* 0x000fe40000011614 */
[-C--:B--2---:R-:W-:Y:S02]  /*1f00*/  SHF.R.U32.HI R19, RZ, R14.reuse, R19 ;  /* 0x0000000eff137219 */ /* 0x084fe40000011613 */
[----:B------:R-:W-:Y:S02]  /*1f10*/  SHF.R.U32.HI R5, RZ, R14, R5 ;  /* 0x0000000eff057219 */ /* 0x000fe40000011605 */
[----:B------:R-:W-:Y:S02]  /*1f20*/  SEL R19, R0, R19, !P0 ;  /* 0x0000001300137207 */ /* 0x000fe40004000000 */
[----:B------:R-:W-:Y:S02]  /*1f30*/  SHF.R.U32.HI R21, RZ, R7, R21 ;  /* 0x00000007ff157219 */ /* 0x000fe40000011615 */
[----:B---3--:R-:W-:-:S02]  /*1f40*/  ISETP.NE.AND P1, PT, R15, 0x1, PT ;  /* 0x000000010f00780c */ /* 0x008fc40003f25270 */
[----:B------:R-:W-:Y:S02]  /*1f50*/  SEL R5, R9, R5, !P0 ;  /* 0x0000000509057207 */ /* 0x000fe40004000000 */
[----:B------:R-:W-:Y:S02]  /*1f60*/  SEL R20, R8, R20, !P1 ;  /* 0x0000001408147207 */ /* 0x000fe40004800000 */
[----:B------:R-:W-:Y:S01]  /*1f70*/  SEL R21, R10, R21, !P1 ;  /* 0x000000150a157207 */ /* 0x000fe20004800000 */
[----:B----4-:R-:W-:-:S04]  /*1f80*/  IMAD.HI.U32 R18, R19, R2, RZ ;  /* 0x0000000213127227 */ /* 0x010fc800078e00ff */
        /* <DEDUP_REMOVED lines=10> */
[----:B------:R-:W-:-:S04]  /*2030*/  @!P0 IMAD.HI.U32 R7, R21, R2, RZ ;  /* 0x0000000215078227 */ /* 0x000fc800078e00ff */
[----:B------:R-:W-:Y:S01]  /*2040*/  IMAD.MOV R2, RZ, RZ, -R6 ;  /* 0x000000ffff027224 */ /* 0x000fe200078e0a06 */
[----:B------:R-:W-:Y:S02]  /*2050*/  @!P0 SHF.R.U32.HI R3, RZ, R3, R7 ;  /* 0x00000003ff038219 */ /* 0x000fe40000011607 */
[----:B------:R-:W-:Y:S01]  /*2060*/  IADD3 R7, PT, PT, -R5, RZ, RZ ;  /* 0x000000ff05077210 */ /* 0x000fe20007ffe1ff */
[----:B------:R-:W-:Y:S01]  /*2070*/  IMAD R2, R26, R2, R5 ;  /* 0x000000021a027224 */ /* 0x000fe200078e0205 */
        /* <DEDUP_REMOVED lines=10> */
.L_x_33:
[----:B------:R-:W1:Y:S02]  /*2120*/  LDCU UR8, c[0x0][0xb30] ;  /* 0x00016600ff0877ac */ /* 0x000e640008000800 */
[----:B-1----:R-:W-:-:S09]  /*2130*/  UISETP.NE.AND UP0, UPT, UR8, 0x1, UPT ;  /* 0x000000010800788c */ /* 0x002fd2000bf05270 */
[----:B------:R-:W-:Y:S05]  /*2140*/  BRA.U UP0, `(.L_x_34) ;  /* 0x0000000100407547 */ /* 0x000fea000b800000 */
[----:B------:R-:W1:Y:S08]  /*2150*/  LDC.64 R4, c[0x0][0xb10] ;  /* 0x0002c400ff047b82 */ /* 0x000e700000000a00 */
[----:B------:R-:W2:Y:S08]  /*2160*/  LDC.64 R2, c[0x0][0xb18] ;  /* 0x0002c600ff027b82 */ /* 0x000eb00000000a00 */
[----:B------:R-:W3:Y:S08]  /*2170*/  LDC R6, c[0x0][0xb20] ;  /* 0x0002c800ff067b82 */ /* 0x000ef00000000800 */
[----:B------:R-:W4:Y:S01]  /*2180*/  LDC R7, c[0x0][0xb0c] ;  /* 0x0002c300ff077b82 */ /* 0x000f220000000800 */
[----:B-1----:R-:W-:-:S05]  /*2190*/  IMAD.HI.U32 R4, R10, R4, RZ ;  /* 0x000000040a047227 */ /* 0x002fca00078e00ff */
[----:B------:R-:W-:Y:S01]  /*21a0*/  SHF.R.U32.HI R4, RZ, R5, R4 ;  /* 0x00000005ff047219 */ /* 0x000fe20000011604 */
[----:B--2---:R-:W-:Y:S01]  /*21b0*/  IMAD.HI.U32 R3, R9, R3, RZ ;  /* 0x0000000309037227 */ /* 0x004fe200078e00ff */
[----:B------:R-:W-:-:S04]  /*21c0*/  ISETP.NE.AND P0, PT, R2, 0x1, PT ;  /* 0x000000010200780c */ /* 0x000fc80003f05270 */
[----:B---3--:R-:W-:-:S04]  /*21d0*/  SHF.R.U32.HI R3, RZ, R6, R3 ;  /* 0x00000006ff037219 */ /* 0x008fc80000011603 */
[----:B------:R-:W-:Y:S02]  /*21e0*/  SEL R3, R9, R3, !P0 ;  /* 0x0000000309037207 */ /* 0x000fe40004000000 */
[----:B----4-:R-:W-:-:S04]  /*21f0*/  ISETP.NE.AND P1, PT, R7, 0x1, PT ;  /* 0x000000010700780c */ /* 0x010fc80003f25270 */
[----:B------:R-:W-:-:S05]  /*2200*/  SEL R4, R10, R4, !P1 ;  /* 0x000000040a047207 */ /* 0x000fca0004800000 */
[----:B------:R-:W-:Y:S02]  /*2210*/  IMAD.IADD R5, R3, 0x1, -R4 ;  /* 0x0000000103057824 */ /* 0x000fe400078e0a04 */
[----:B------:R-:W-:Y:S02]  /*2220*/  IMAD.IADD R3, R4, 0x1, -R3 ;  /* 0x0000000104037824 */ /* 0x000fe400078e0a03 */
[----:B------:R-:W-:Y:S02]  /*2230*/  IMAD R10, R5, R7, R10 ;  /* 0x00000007050a7224 */ /* 0x000fe400078e020a */
[----:B------:R-:W-:-:S07]  /*2240*/  IMAD R9, R3, R2, R9 ;  /* 0x0000000203097224 */ /* 0x000fce00078e0209 */
.L_x_34:
[----:B------:R-:W-:Y:S01]  /*2250*/  VIADD R16, R16, 0x1 ;  /* 0x0000000110107836 */ /* 0x000fe20000000000 */
[----:B------:R-:W-:Y:S01]  /*2260*/  PLOP3.LUT P1, PT, PT, PT, PT, 0x80, 0x8 ;  /* 0x000000000008781c */ /* 0x000fe20003f2f070 */
[----:B------:R-:W-:Y:S02]  /*2270*/  IMAD.IADD R15, R10, 0x1, R63 ;  /* 0x000000010a0f7824 */ /* 0x000fe400078e023f */
[----:B------:R-:W-:Y:S01]  /*2280*/  IMAD.IADD R14, R9, 0x1, R62 ;  /* 0x00000001090e7824 */ /* 0x000fe200078e023e */
[----:B------:R-:W-:-:S04]  /*2290*/  ISETP.NE.AND P0, PT, R16, 0x2, PT ;  /* 0x000000021000780c */ /* 0x000fc80003f05270 */
[----:B------:R-:W-:Y:S02]  /*22a0*/  SEL R2, RZ, 0x1, P0 ;  /* 0x00000001ff027807 */ /* 0x000fe40000000000 */
[----:B------:R-:W-:Y:S02]  /*22b0*/  SEL R16, R16, RZ, P0 ;  /* 0x000000ff10107207 */ /* 0x000fe40000000000 */
[----:B------:R-:W-:Y:S01]  /*22c0*/  LOP3.LUT R13, R13, R2, RZ, 0x3c, !PT ;  /* 0x000000020d0d7212 */ /* 0x000fe200078e3cff */
[----:B------:R-:W-:Y:S06]  /*22d0*/  @P2 BRA `(.L_x_35) ;  /* 0xfffffff000982947 */ /* 0x000fec000383ffff */
[----:B------:R-:W-:Y:S01]  /*22e0*/  UIADD3 UR4, UPT, UPT, UR4, 0x20, URZ ;  /* 0x0000002004047890 */ /* 0x000fe2000fffe0ff */
[----:B------:R-:W-:-:S03]  /*22f0*/  SHF.L.U32 R2, R17, 0x1f, RZ ;  /* 0x0000001f11027819 */ /* 0x000fc600000006ff */
[----:B------:R-:W-:-:S09]  /*2300*/  ULEA UR5, UR6, UR4, 0x3 ;  /* 0x0000000406057291 */ /* 0x000fd2000f8e18ff */
[----:B------:R-:W1:Y:S02]  /*2310*/  SYNCS.PHASECHK.TRANS64.TRYWAIT P0, [UR5], R2 ;  /* 0x00000002ff0075a7 */ /* 0x000e640008001105 */
[----:B-1----:R-:W-:Y:S05]  /*2320*/  @!P0 BRA `(.L_x_36) ;  /* 0x0000007c00448947 */ /* 0x002fea0003800000 */
.L_x_172:
[----:B------:R-:W-:-:S04]  /*2330*/  UIADD3 UR6, UPT, UPT, UR6, 0x1, URZ ;  /* 0x0000000106067890 */ /* 0x000fc8000fffe0ff */
[----:B------:R-:W-:-:S04]  /*2340*/  UISETP.NE.AND UP0, UPT, UR6, 0x4, UPT ;  /* 0x000000040600788c */ /* 0x000fc8000bf05270 */
[----:B------:R-:W-:Y:S02]  /*2350*/  USEL UR7, URZ, 0x1, UP0 ;  /* 0x00000001ff077887 */ /* 0x000fe40008000000 */
[----:B------:R-:W-:-:S04]  /*2360*/  USEL UR6, UR6, URZ, UP0 ;  /* 0x000000ff06067287 */ /* 0x000fc80008000000 */
[----:B------:R-:W-:Y:S01]  /*2370*/  ULEA UR5, UR6, UR4, 0x3 ;  /* 0x0000000406057291 */ /* 0x000fe2000f8e18ff */
[----:B-1----:R-:W-:-:S04]  /*2380*/  LOP3.LUT R2, R17, UR7, RZ, 0x3c, !PT ;  /* 0x0000000711027c12 */ /* 0x002fc8000f8e3cff */
[----:B------:R-:W-:-:S04]  /*2390*/  SHF.L.U32 R3, R2, 0x1f, RZ ;  /* 0x0000001f02037819 */ /* 0x000fc800000006ff */
[----:B------:R-:W1:Y:S02]  /*23a0*/  SYNCS.PHASECHK.TRANS64.TRYWAIT P0, [UR5], R3 ;  /* 0x00000003ff0075a7 */ /* 0x000e640008001105 */
[----:B-1----:R-:W-:Y:S05]  /*23b0*/  @!P0 BRA `(.L_x_37) ;  /* 0x0000007c00388947 */ /* 0x002fea0003800000 */
.L_x_174:
[----:B------:R-:W-:-:S04]  /*23c0*/  UIADD3 UR6, UPT, UPT, UR6, 0x1, URZ ;  /* 0x0000000106067890 */ /* 0x000fc8000fffe0ff */
[----:B------:R-:W-:-:S04]  /*23d0*/  UISETP.NE.AND UP0, UPT, UR6, 0x4, UPT ;  /* 0x000000040600788c */ /* 0x000fc8000bf05270 */
[----:B------:R-:W-:Y:S02]  /*23e0*/  USEL UR7, URZ, 0x1, UP0 ;  /* 0x00000001ff077887 */ /* 0x000fe40008000000 */
[----:B------:R-:W-:-:S04]  /*23f0*/  USEL UR6, UR6, URZ, UP0 ;  /* 0x000000ff06067287 */ /* 0x000fc80008000000 */
[----:B------:R-:W-:Y:S01]  /*2400*/  ULEA UR5, UR6, UR4, 0x3 ;  /* 0x0000000406057291 */ /* 0x000fe2000f8e18ff */
[----:B------:R-:W-:-:S04]  /*2410*/  LOP3.LUT R2, R2, UR7, RZ, 0x3c, !PT ;  /* 0x0000000702027c12 */ /* 0x000fc8000f8e3cff */
[----:B-1----:R-:W-:-:S04]  /*2420*/  SHF.L.U32 R3, R2, 0x1f, RZ ;  /* 0x0000001f02037819 */ /* 0x002fc800000006ff */
[----:B------:R-:W1:Y:S02]  /*2430*/  SYNCS.PHASECHK.TRANS64.TRYWAIT P0, [UR5], R3 ;  /* 0x00000003ff0075a7 */ /* 0x000e640008001105 */
[----:B-1----:R-:W-:Y:S05]  /*2440*/  @!P0 BRA `(.L_x_38) ;  /* 0x0000007c002c8947 */ /* 0x002fea0003800000 */
.L_x_176:
[----:B------:R-:W-:-:S04]  /*2450*/  UIADD3 UR6, UPT, UPT, UR6, 0x1, URZ ;  /* 0x0000000106067890 */ /* 0x000fc8000fffe0ff */
[----:B------:R-:W-:-:S04]  /*2460*/  UISETP.NE.AND UP0, UPT, UR6, 0x4, UPT ;  /* 0x000000040600788c */ /* 0x000fc8000bf05270 */
[----:B------:R-:W-:Y:S02]  /*2470*/  USEL UR5, URZ, 0x1, UP0 ;  /* 0x00000001ff057887 */ /* 0x000fe40008000000 */
[----:B------:R-:W-:-:S04]  /*2480*/  USEL UR6, UR6, URZ, UP0 ;  /* 0x000000ff06067287 */ /* 0x000fc80008000000 */
[----:B------:R-:W-:Y:S01]  /*2490*/  ULEA UR6, UR6, UR4, 0x3 ;  /* 0x0000000406067291 */ /* 0x000fe2000f8e18ff */
[----:B------:R-:W-:-:S04]  /*24a0*/  LOP3.LUT R2, R2, UR5, RZ, 0x3c, !PT ;  /* 0x0000000502027c12 */ /* 0x000fc8000f8e3cff */
[----:B------:R-:W-:Y:S01]  /*24b0*/  SHF.L.U32 R2, R2, 0x1f, RZ ;  /* 0x0000001f02027819 */ /* 0x000fe200000006ff */
[----:B-1--4-:R-:W-:-:S07]  /*24c0*/  IMAD.U32 R0, RZ, RZ, UR6 ;  /* 0x00000006ff007e24 */ /* 0x012fce000f8e00ff */
.L_x_39:
[----:B-1----:R1:W2:Y:S02]  /*24d0*/  SYNCS.PHASECHK.TRANS64.TRYWAIT P0, [R0+URZ], R2 ;  /* 0x00000002000075a7 */ /* 0x0022a400080011ff */
[----:B--2---:R-:W-:Y:S05]  /*24e0*/  @!P0 NANOSLEEP.SYNCS 0x989680 ;  /* 0x009896800000895d */ /* 0x004fea0003900000 */
[----:B------:R-:W2:Y:S02]  /*24f0*/  @!P0 SYNCS.PHASECHK.TRANS64 P0, [R0+URZ], R2 ;  /* 0x00000002000085a7 */ /* 0x000ea400080010ff */
[----:B--2---:R-:W-:Y:S05]  /*2500*/  @P0 EXIT ;  /* 0x000000000000094d */ /* 0x004fea0003800000 */
[----:B------:R-:W-:Y:S05]  /*2510*/  BRA `(.L_x_39) ;  /* 0xfffffffc00ec7947 */ /* 0x000fea000383ffff */
.L_x_17:
[----:B------:R-:W-:-:S04]  /*2520*/  UISETP.NE.AND UP1, UPT, UR37, URZ, UPT ;  /* 0x000000ff2500728c */ /* 0x000fc8000bf25270 */
[----:B------:R-:W-:-:S09]  /*2530*/  UISETP.NE.OR UP1, UPT, UR8, 0x1, UP1 ;  /* 0x000000010800788c */ /* 0x000fd20008f25670 */
[----:B------:R-:W-:Y:S05]  /*2540*/  BRA.U UP1, `(.L_x_40) ;  /* 0x0000000501487547 */ /* 0x000fea000b800000 */
[----:B------:R-:W-:Y:S01]  /*2550*/  ISETP.NE.AND P2, PT, R2, RZ, PT ;  /* 0x000000ff0200720c */ /* 0x000fe20003f45270 */
[----:B------:R-:W-:Y:S01]  /*2560*/  IMAD.MOV.U32 R12, RZ, RZ, 0x1 ;  /* 0x00000001ff0c7424 */ /* 0x000fe200078e00ff */
[----:B------:R-:W-:Y:S02]  /*2570*/  CS2R R10, SRZ ;  /* 0x00000000000a7805 */ /* 0x000fe4000001ff00 */
[----:B------:R-:W-:Y:S01]  /*2580*/  CS2R R8, SRZ ;  /* 0x0000000000087805 */ /* 0x000fe2000001ff00 */
[----:B------:R-:W-:Y:S01]  /*2590*/  UMOV UR4, 0x400 ;  /* 0x0000040000047882 */ /* 0x000fe20000000000 */
[----:B------:R-:W-:Y:S01]  /*25a0*/  UMOV UR6, URZ ;  /* 0x000000ff00067c82 */ /* 0x000fe20008000000 */
[----:B------:R-:W-:-:S12]  /*25b0*/  ULEA UR37, UR37, UR4, 0x18 ;  /* 0x0000000425257291 */ /* 0x000fd8000f8ec0ff */
.L_x_44:
[----:B------:R-:W-:Y:S02]  /*25c0*/  LEA R0, R8, UR37, 0x3 ;  /* 0x0000002508007c11 */ /* 0x000fe4000f8e18ff */
[----:B------:R-:W-:-:S03]  /*25d0*/  SHF.L.U32 R4, R9, 0x1f, RZ ;  /* 0x0000001f09047819 */ /* 0x000fc600000006ff */
[----:B------:R-:W-:Y:S01]  /*25e0*/  VIADD R5, R0, 0x100 ;  /* 0x0000010000057836 */ /* 0x000fe20000000000 */
[----:B------:R-:W1:Y:S02]  /*25f0*/  SYNCS.PHASECHK.TRANS64.TRYWAIT P0, [R0+URZ+0xf0], R4 ;  /* 0x0000f004000075a7 */ /* 0x000e6400080011ff */
[----:B-1----:R-:W-:Y:S05]  /*2600*/  @!P0 BRA `(.L_x_41) ;  /* 0x0000007800d48947 */ /* 0x002fea0003800000 */
.L_x_177:
[----:B------:R-:W-:Y:S01]  /*2610*/  ULEA UR5, UR6, UR37, 0x3 ;  /* 0x0000002506057291 */ /* 0x000fe2000f8e18ff */
[----:B-1----:R-:W-:Y:S01]  /*2620*/  PRMT R0, RZ, 0x654, R5 ;  /* 0x00000654ff007816 */ /* 0x002fe20000000005 */
[----:B------:R-:W-:Y:S01]  /*2630*/  @!P2 IMAD.MOV.U32 R4, RZ, RZ, 0x10 ;  /* 0x00000010ff04a424 */ /* 0x000fe200078e00ff */
[----:B------:R-:W-:Y:S01]  /*2640*/  SHF.L.U32 R5, R12, 0x1f, RZ ;  /* 0x0000001f0c057819 */ /* 0x000fe200000006ff */
[----:B------:R-:W-:Y:S01]  /*2650*/  UIADD3 UR4, UPT, UPT, UR5, 0x90, URZ ;  /* 0x0000009005047890 */ /* 0x000fe2000fffe0ff */
[----:B------:R1:W-:Y:S05]  /*2660*/  SYNCS.ARRIVE.TRANS64.RED.A1T0 RZ, [R0+URZ], RZ ;  /* 0x000000ff00ff79a7 */ /* 0x0003ea00081004ff */
[----:B------:R-:W-:Y:S01]  /*2670*/  IMAD.U32 R6, RZ, RZ, UR4 ;  /* 0x00000004ff067e24 */ /* 0x000fe2000f8e00ff */
[----:B------:R-:W2:Y:S04]  /*2680*/  SYNCS.PHASECHK.TRANS64.TRYWAIT P0, [UR5+0xa0], R5 ;  /* 0x0000a005ff0075a7 */ /* 0x000ea80008001105 */
[----:B------:R-:W-:Y:S01]  /*2690*/  PRMT R6, R2, 0x654, R6 ;  /* 0x0000065402067816 */ /* 0x000fe20000000006 */
[----:B-12---:R-:W-:Y:S06]  /*26a0*/  @!P0 BRA `(.L_x_42) ;  /* 0x0000007800c08947 */ /* 0x006fec0003800000 */
.L_x_179:
[----:B------:R-:W-:Y:S01]  /*26b0*/  ULEA UR4, UR6, UR37, 0x4 ;  /* 0x0000002506047291 */ /* 0x000fe2000f8e20ff */
[----:B------:R-:W-:Y:S01]  /*26c0*/  SEL R3, R6, R3, !P2 ;  /* 0x0000000306037207 */ /* 0x000fe20005000000 */
[----:B------:R-:W-:Y:S01]  /*26d0*/  UIADD3 UR5, UPT, UPT, UR5, 0x90, URZ ;  /* 0x0000009005057890 */ /* 0x000fe2000fffe0ff */
[----:B-1----:R-:W-:Y:S01]  /*26e0*/  LEA R0, R11, UR37, 0x3 ;  /* 0x000000250b007c11 */ /* 0x002fe2000f8e18ff */
[----:B------:R-:W-:Y:S01]  /*26f0*/  UIADD3 UR4, UPT, UPT, UR4, 0x120, URZ ;  /* 0x0000012004047890 */ /* 0x000fe2000fffe0ff */
[----:B------:R1:W-:Y:S01]  /*2700*/  @!P2 SYNCS.ARRIVE.TRANS64.RED RZ, [R3+URZ], R4 ;  /* 0x0000000403ffa9a7 */ /* 0x0003e200080004ff */
[----:B------:R-:W-:Y:S01]  /*2710*/  UIADD3 UR6, UPT, UPT, UR6, 0x1, URZ ;  /* 0x0000000106067890 */ /* 0x000fe2000fffe0ff */
[----:B------:R-:W-:-:S03]  /*2720*/  VIADD R8, R8, 0x1 ;  /* 0x0000000108087836 */ /* 0x000fc60000000000 */
[----:B------:R-:W-:Y:S02]  /*2730*/  UISETP.NE.AND UP0, UPT, UR6, 0x2, UPT ;  /* 0x000000020600788c */ /* 0x000fe4000bf05270 */
[----:B------:R-:W-:Y:S01]  /*2740*/  ISETP.NE.AND P0, PT, R8, 0x2, PT ;  /* 0x000000020800780c */ /* 0x000fe20003f05270 */
[----:B------:R-:W-:Y:S06]  /*2750*/  UGETNEXTWORKID.BROADCAST [UR4], [UR5] ;  /* 0x00000000040073ca */ /* 0x000fec0008000100 */
[----:B------:R-:W-:Y:S02]  /*2760*/  USEL UR4, URZ, 0x1, UP0 ;  /* 0x00000001ff047887 */ /* 0x000fe40008000000 */
[----:B------:R-:W-:-:S04]  /*2770*/  USEL UR6, UR6, URZ, UP0 ;  /* 0x000000ff06067287 */ /* 0x000fc80008000000 */
[----:B------:R-:W-:Y:S02]  /*2780*/  LOP3.LUT R12, R12, UR4, RZ, 0x3c, !PT ;  /* 0x000000040c0c7c12 */ /* 0x000fe4000f8e3cff */
[----:B-1----:R-:W-:-:S04]  /*2790*/  SHF.L.U32 R4, R10, 0x1f, RZ ;  /* 0x0000001f0a047819 */ /* 0x002fc800000006ff */
[----:B------:R-:W1:Y:S02]  /*27a0*/  SYNCS.PHASECHK.TRANS64.TRYWAIT P1, [R0+URZ+0x90], R4 ;  /* 0x00009004000075a7 */ /* 0x000e6400080211ff */
[----:B-1----:R-:W-:Y:S05]  /*27b0*/  @!P1 BRA `(.L_x_43) ;  /* 0x0000007800949947 */ /* 0x002fea0003800000 */
.L_x_180:
[C---:B-1----:R-:W-:Y:S01]  /*27c0*/  LEA R4, R11.reuse, UR37, 0x4 ;  /* 0x000000250b047c11 */ /* 0x042fe2000f8e20ff */
[----:B------:R-:W-:Y:S01]  /*27d0*/  VIADD R0, R0, 0xa0 ;  /* 0x000000a000007836 */ /* 0x000fe20000000000 */
[----:B------:R-:W-:Y:S01]  /*27e0*/  SEL R8, R8, RZ, P0 ;  /* 0x000000ff08087207 */ /* 0x000fe20000000000 */
[----:B------:R-:W-:-:S03]  /*27f0*/  VIADD R11, R11, 0x1 ;  /* 0x000000010b0b7836 */ /* 0x000fc60000000000 */
[----:B------:R-:W1:Y:S01]  /*2800*/  LDS.128 R4, [R4+0x120] ;  /* 0x0001200004047984 */ /* 0x000e620000000c00 */
[----:B------:R-:W-:Y:S02]  /*2810*/  PRMT R0, RZ, 0x654, R0 ;  /* 0x00000654ff007816 */ /* 0x000fe40000000000 */
[C---:B------:R-:W-:Y:S01]  /*2820*/  ISETP.NE.AND P1, PT, R11.reuse, 0x2, PT ;  /* 0x000000020b00780c */ /* 0x040fe20003f25270 */
[----:B------:R-:W-:Y:S01]  /*2830*/  @!PT LDS RZ, [RZ] ;  /* 0x00000000fffff984 */ /* 0x000fe20000000800 */
[----:B------:R-:W-:Y:S01]  /*2840*/  @!PT LDS RZ, [RZ] ;  /* 0x00000000fffff984 */ /* 0x000fe20000000800 */
[----:B------:R-:W-:Y:S01]  /*2850*/  @!PT LDS RZ, [RZ] ;  /* 0x00000000fffff984 */ /* 0x000fe20000000800 */
[----:B------:R-:W-:Y:S01]  /*2860*/  @!PT LDS RZ, [RZ] ;  /* 0x00000000fffff984 */ /* 0x000fe20000000800 */
[----:B------:R2:W-:Y:S06]  /*2870*/  MEMBAR.ALL.CTA ;  /* 0x0000000000007992 */ /* 0x0005ec0000008000 */
[----:B--2---:R-:W2:Y:S01]  /*2880*/  FENCE.VIEW.ASYNC.S ;  /* 0x00000000000073c6 */ /* 0x004ea20000000000 */
[----:B------:R-:W-:Y:S01]  /*2890*/  SEL R11, R11, RZ, P1 ;  /* 0x000000ff0b0b7207 */ /* 0x000fe20000800000 */
[----:B--2---:R2:W-:Y:S01]  /*28a0*/  SYNCS.ARRIVE.TRANS64.RED.A1T0 RZ, [R0+URZ], RZ ;  /* 0x000000ff00ff79a7 */ /* 0x0045e200081004ff */
[----:B-1----:R-:W-:-:S02]  /*28b0*/  LOP3.LUT P3, RZ, R6, 0x1, RZ, 0xc0, !PT ;  /* 0x0000000106ff7812 */ /* 0x002fc4000786c0ff */
[----:B------:R-:W-:-:S04]  /*28c0*/  SEL R4, RZ, 0x1, P1 ;  /* 0x00000001ff047807 */ /* 0x000fc80000800000 */
[----:B------:R-:W-:Y:S02]  /*28d0*/  LOP3.LUT R10, R10, R4, RZ, 0x3c, !PT ;  /* 0x000000040a0a7212 */ /* 0x000fe400078e3cff */
[----:B--2---:R-:W-:-:S04]  /*28e0*/  SEL R0, RZ, 0x1, P0 ;  /* 0x00000001ff007807 */ /* 0x004fc80000000000 */
[----:B------:R-:W-:Y:S01]  /*28f0*/  LOP3.LUT R9, R9, R0, RZ, 0x3c, !PT ;  /* 0x0000000009097212 */ /* 0x000fe200078e3cff */
[----:B------:R-:W-:Y:S06]  /*2900*/  @P3 BRA `(.L_x_44) ;  /* 0xfffffffc002c3947 */ /* 0x000fec000383ffff */
[----:B------:R-:W-:Y:S01]  /*2910*/  ULEA UR5, UR6, UR37, 0x3 ;  /* 0x0000002506057291 */ /* 0x000fe2000f8e18ff */
[----:B------:R-:W-:-:S08]  /*2920*/  SHF.L.U32 R2, R12, 0x1f, RZ ;  /* 0x0000001f0c027819 */ /* 0x000fd000000006ff */
[----:B------:R-:W1:Y:S02]  /*2930*/  SYNCS.PHASECHK.TRANS64 P0, [UR5+0xa0], R2 ;  /* 0x0000a002ff0075a7 */ /* 0x000e640008001005 */
[----:B-1----:R-:W-:Y:S05]  /*2940*/  @P0 BRA `(.L_x_45) ;  /* 0x0000000000080947 */ /* 0x002fea0003800000 */
[----:B------:R-:W1:Y:S02]  /*2950*/  SYNCS.PHASECHK.TRANS64.TRYWAIT P0, [UR5+0xa0], R2 ;  /* 0x0000a002ff0075a7 */ /* 0x000e640008001105 */
[----:B-1----:R-:W-:Y:S05]  /*2960*/  @!P0 BRA `(.L_x_46) ;  /* 0x00000078003c8947 */ /* 0x002fea0003800000 */
.L_x_45:
[----:B------:R-:W-:-:S04]  /*2970*/  UIADD3 UR4, UPT, UPT, UR6, 0x1, URZ ;  /* 0x0000000106047890 */ /* 0x000fc8000fffe0ff */
[----:B------:R-:W-:-:S04]  /*2980*/  UISETP.NE.AND UP0, UPT, UR4, 0x2, UPT ;  /* 0x000000020400788c */ /* 0x000fc8000bf05270 */
[----:B------:R-:W-:Y:S02]  /*2990*/  USEL UR7, URZ, 0x1, UP0 ;  /* 0x00000001ff077887 */ /* 0x000fe40008000000 */
[----:B------:R-:W-:-:S04]  /*29a0*/  USEL UR4, UR4, URZ, UP0 ;  /* 0x000000ff04047287 */ /* 0x000fc80008000000 */
[----:B------:R-:W-:Y:S01]  /*29b0*/  ULEA UR4, UR4, UR37, 0x3 ;  /* 0x0000002504047291 */ /* 0x000fe2000f8e18ff */
[----:B-1----:R-:W-:-:S04]  /*29c0*/  LOP3.LUT R2, R12, UR7, RZ, 0x3c, !PT ;  /* 0x000000070c027c12 */ /* 0x002fc8000f8e3cff */
[----:B------:R-:W-:-:S04]  /*29d0*/  SHF.L.U32 R0, R2, 0x1f, RZ ;  /* 0x0000001f02007819 */ /* 0x000fc800000006ff */
[----:B------:R-:W1:Y:S02]  /*29e0*/  SYNCS.PHASECHK.TRANS64 P0, [UR4+0xa0], R0 ;  /* 0x0000a000ff0075a7 */ /* 0x000e640008001004 */
[----:B-1----:R-:W-:Y:S05]  /*29f0*/  @P0 EXIT ;  /* 0x000000000000094d */ /* 0x002fea0003800000 */
[----:B------:R-:W-:Y:S02]  /*2a00*/  SHF.L.U32 R2, R2, 0x1f, RZ ;  /* 0x0000001f02027819 */ /* 0x000fe400000006ff */
[----:B------:R-:W-:-:S07]  /*2a10*/  MOV R0, UR4 ;  /* 0x0000000400007c02 */ /* 0x000fce0008000f00 */
.L_x_47:
[----:B-1----:R1:W2:Y:S02]  /*2a20*/  SYNCS.PHASECHK.TRANS64.TRYWAIT P0, [R0+URZ+0xa0], R2 ;  /* 0x0000a002000075a7 */ /* 0x0022a400080011ff */
[----:B--2---:R-:W-:Y:S05]  /*2a30*/  @!P0 NANOSLEEP.SYNCS 0x989680 ;  /* 0x009896800000895d */ /* 0x004fea0003900000 */
[----:B------:R-:W2:Y:S02]  /*2a40*/  @!P0 SYNCS.PHASECHK.TRANS64 P0, [R0+URZ+0xa0], R2 ;  /* 0x0000a002000085a7 */ /* 0x000ea400080010ff */
[----:B--2---:R-:W-:Y:S05]  /*2a50*/  @P0 EXIT ;  /* 0x000000000000094d */ /* 0x004fea0003800000 */
[----:B------:R-:W-:Y:S05]  /*2a60*/  BRA `(.L_x_47) ;  /* 0xfffffffc00ec7947 */ /* 0x000fea000383ffff */
.L_x_40:
[----:B------:R-:W-:-:S09]  /*2a70*/  UISETP.NE.AND UP1, UPT, UR8, URZ, UPT ;  /* 0x000000ff0800728c */ /* 0x000fd2000bf25270 */
[----:B------:R-:W-:Y:S05]  /*2a80*/  BRA.U UP1, `(.L_x_48) ;  /* 0x0000000d01cc7547 */ /* 0x000fea000b800000 */
[----:B------:R-:W-:Y:S01]  /*2a90*/  UMOV UR4, 0x40 ;  /* 0x0000004000047882 */ /* 0x000fe20000000000 */
[----:B------:R-:W-:Y:S01]  /*2aa0*/  NOP ;  /* 0x0000000000007918 */ /* 0x000fe20000000000 */
[----:B------:R-:W-:Y:S01]  /*2ab0*/  ULEA UR4, UR37, UR4, 0x18 ;  /* 0x0000000425047291 */ /* 0x000fe2000f8ec0ff */
[----:B------:R-:W-:Y:S02]  /*2ac0*/  UMOV UR5, 0x400 ;  /* 0x0000040000057882 */ /* 0x000fe40000000000 */
[----:B------:R-:W-:-:S06]  /*2ad0*/  ULEA UR37, UR37, UR5, 0x18 ;  /* 0x0000000525257291 */ /* 0x000fcc000f8ec0ff */
[----:B------:R-:W1:Y:S02]  /*2ae0*/  LDS.U8 R0, [UR4+0x1c] ;  /* 0x00001c04ff007984 */ /* 0x000e640008000000 */
[----:B-1----:R-:W-:-:S13]  /*2af0*/  ISETP.NE.AND P0, PT, R0, RZ, PT ;  /* 0x000000ff0000720c */ /* 0x002fda0003f05270 */
[----:B------:R-:W-:Y:S05]  /*2b00*/  @P0 BRA `(.L_x_49) ;  /* 0x0000000000580947 */ /* 0x000fea0003800000 */
[----:B------:R-:W-:-:S13]  /*2b10*/  ELECT P0, URZ, PT ;  /* 0x0000000000ff782f */ /* 0x000fda0003800000 */
[----:B------:R-:W-:Y:S05]  /*2b20*/  @!P0 BRA `(.L_x_50) ;  /* 0x0000000000608947 */ /* 0x000fea0003800000 */
[----:B------:R-:W-:Y:S01]  /*2b30*/  UMOV UR5, 0x10 ;  /* 0x0000001000057882 */ /* 0x000fe20000000000 */
[----:B------:R-:W-:Y:S01]  /*2b40*/  HFMA2 R0, -RZ, RZ, 0, 5.9604644775390625e-08 ;  /* 0x00000001ff007431 */ /* 0x000fe200000001ff */
[----:B------:R-:W-:-:S03]  /*2b50*/  MOV R2, 0xffff ;  /* 0x0000ffff00027802 */ /* 0x000fc60000000f00 */
[----:B------:R-:W-:Y:S04]  /*2b60*/  DEPBAR.LE SB1, 0x36 ;  /* 0x00009d800000791a */ /* 0x000fe80000000000 */
[----:B------:R-:W1:Y:S02]  /*2b70*/  UTCATOMSWS.FIND_AND_SET.ALIGN UP0, UR5, UR5 ;  /* 0x00000005000575e3 */ /* 0x000e640008000800 */
[----:B-1----:R-:W-:Y:S01]  /*2b80*/  MOV R3, UR5 ;  /* 0x0000000500037c02 */ /* 0x002fe20008000f00 */
[----:B------:R-:W-:Y:S06]  /*2b90*/  BRA.U UP0, `(.L_x_51) ;  /* 0x0000000100187547 */ /* 0x000fec000b800000 */
.L_x_52:
[----:B------:R-:W-:Y:S05]  /*2ba0*/  NANOSLEEP 0x64 ;  /* 0x000000640000795d */ /* 0x000fea0003800000 */
[----:B------:R-:W-:-:S05]  /*2bb0*/  UMOV UR5, 0x10 ;  /* 0x0000001000057882 */ /* 0x000fca0000000000 */
[----:B------:R-:W-:Y:S04]  /*2bc0*/  DEPBAR.LE SB1, 0x36 ;  /* 0x00009d800000791a */ /* 0x000fe80000000000 */
[----:B------:R-:W1:Y:S02]  /*2bd0*/  UTCATOMSWS.FIND_AND_SET.ALIGN UP0, UR5, UR5 ;  /* 0x00000005000575e3 */ /* 0x000e640008000800 */
[----:B-1----:R-:W-:Y:S01]  /*2be0*/  MOV R3, UR5 ;  /* 0x0000000500037c02 */ /* 0x002fe20008000f00 */
[----:B------:R-:W-:Y:S05]  /*2bf0*/  BRA.U !UP0, `(.L_x_52) ;  /* 0xfffffffd08e87547 */ /* 0x000fea000b83ffff */
.L_x_51:
[-C--:B------:R-:W-:Y:S02]  /*2c00*/  SHF.L.U32 R2, R2, R3.reuse, RZ ;  /* 0x0000000302027219 */ /* 0x080fe400000006ff */
[----:B------:R-:W-:Y:S01]  /*2c10*/  SHF.L.U32 R0, R0, R3, RZ ;  /* 0x0000000300007219 */ /* 0x000fe200000006ff */
[----:B------:R-:W-:Y:S02]  /*2c20*/  IMAD.SHL.U32 R3, R3, 0x20, RZ ;  /* 0x0000002003037824 */ /* 0x000fe400078e00ff */
[----:B------:R1:W-:Y:S04]  /*2c30*/  ATOMS.OR RZ, [UR4+0x14], R2 ;  /* 0x00001402ffff798c */ /* 0x0003e8000b000004 */
[----:B------:R1:W-:Y:S04]  /*2c40*/  ATOMS.OR RZ, [UR4+0x18], R0 ;  /* 0x00001800ffff798c */ /* 0x0003e8000b000004 */
[----:B------:R1:W-:Y:S01]  /*2c50*/  STS [UR37+0x140], R3 ;  /* 0x00014003ff007988 */ /* 0x0003e20008000825 */
[----:B------:R-:W-:Y:S05]  /*2c60*/  BRA `(.L_x_50) ;  /* 0x0000000000107947 */ /* 0x000fea0003800000 */
.L_x_49:
[----:B------:R-:W-:Y:S02]  /*2c70*/  MOV R0, 0xffffffff ;  /* 0xffffffff00007802 */ /* 0x000fe40000000f00 */
[----:B------:R-:W-:-:S03]  /*2c80*/  MOV R2, 0x2cb0 ;  /* 0x00002cb000027802 */ /* 0x000fc60000000f00 */
[----:B------:R1:W-:Y:S04]  /*2c90*/  STS [UR37+0x140], R0 ;  /* 0x00014000ff007988 */ /* 0x0003e80008000825 */
[----:B-1-3-5:R-:W-:Y:S05]  /*2ca0*/  CALL.REL.NOINC `($__internal_1_$__cuda_sm10x_tcgen05_guardrail_trap_phase_invalid_during_alloc) ;  /* 0x0000008000347944 */ /* 0x02afea0003c00000 */
.L_x_50:
[----:B------:R-:W-:Y:S05]  /*2cb0*/  WARPSYNC.ALL ;  /* 0x0000000000007948 */ /* 0x000fea0003800000 */
[----:B------:R-:W2:Y:S01]  /*2cc0*/  S2UR UR5, SR_CgaCtaId ;  /* 0x00000000000579c3 */ /* 0x000ea20000008800 */
[----:B------:R-:W-:Y:S01]  /*2cd0*/  UMOV UR4, 0x400 ;  /* 0x0000040000047882 */ /* 0x000fe20000000000 */
[----:B------:R-:W-:-:S06]  /*2ce0*/  NOP ;  /* 0x0000000000007918 */ /* 0x000fcc0000000000 */
[----:B------:R-:W-:Y:S06]  /*2cf0*/  BAR.ARV 0x6, 0xa0 ;  /* 0x0182800000007b1d */ /* 0x000fec0000002000 */
[----:B------:R-:W4:Y:S01]  /*2d00*/  LDCU UR7, c[0x0][0x38c] ;  /* 0x00007180ff0777ac */ /* 0x000f220008000800 */
[----:B------:R-:W-:Y:S01]  /*2d10*/  IMAD.MOV.U32 R11, RZ, RZ, 0x1 ;  /* 0x00000001ff0b7424 */ /* 0x000fe200078e00ff */
[----:B------:R-:W-:Y:S01]  /*2d20*/  CS2R R8, SRZ ;  /* 0x0000000000087805 */ /* 0x000fe2000001ff00 */
[----:B------:R-:W-:Y:S01]  /*2d30*/  IMAD.MOV.U32 R10, RZ, RZ, RZ ;  /* 0x000000ffff0a7224 */ /* 0x000fe200078e00ff */
[----:B------:R-:W3:Y:S01]  /*2d40*/  LDCU UR6, c[0x0][0x38c] ;  /* 0x00007180ff0677ac */ /* 0x000ee20008000800 */
[----:B------:R-:W-:Y:S01]  /*2d50*/  UMOV UR15, URZ ;  /* 0x000000ff000f7c82 */ /* 0x000fe20008000000 */
[----:B------:R-:W-:Y:S01]  /*2d60*/  UMOV UR14, URZ ;  /* 0x000000ff000e7c82 */ /* 0x000fe20008000000 */
[----:B--2---:R-:W-:Y:S01]  /*2d70*/  ULEA UR5, UR5, UR4, 0x18 ;  /* 0x0000000405057291 */ /* 0x004fe2000f8ec0ff */
[----:B------:R-:W-:Y:S01]  /*2d80*/  UMOV UR24, 0x0 ;  /* 0x0000000000187882 */ /* 0x000fe20000000000 */
[----:B------:R-:W-:-:S02]  /*2d90*/  UMOV UR25, 0x4400910 ;  /* 0x0440091000197882 */ /* 0x000fc40000000000 */
[----:B------:R-:W-:Y:S02]  /*2da0*/  UIADD3 UR10, UPT, UPT, UR5, 0x8800, URZ ;  /* 0x00008800050a7890 */ /* 0x000fe4000fffe0ff */
[----:B------:R-:W-:Y:S02]  /*2db0*/  UIADD3 UR11, UPT, UPT, UR5, 0x10800, URZ ;  /* 0x00010800050b7890 */ /* 0x000fe4000fffe0ff */
[----:B----4-:R-:W-:Y:S01]  /*2dc0*/  UIADD3 UR7, UPT, UPT, UR7, 0x1f, URZ ;  /* 0x0000001f07077890 */ /* 0x010fe2000fffe0ff */
[----:B-1----:R-:W1:Y:S01]  /*2dd0*/  LDS R0, [UR5+0x140] ;  /* 0x00014005ff007984 */ /* 0x002e620008000800 */
[----:B------:R-:W-:Y:S02]  /*2de0*/  USHF.R.U32.HI UR10, URZ, 0x4, UR10 ;  /* 0x00000004ff0a7899 */ /* 0x000fe4000801160a */
[----:B------:R-:W-:Y:S02]  /*2df0*/  USHF.R.S32.HI UR4, URZ, 0x1f, UR7 ;  /* 0x0000001fff047899 */ /* 0x000fe40008011407 */
[----:B------:R-:W-:-:S02]  /*2e00*/  USHF.R.U32.HI UR11, URZ, 0x4, UR11 ;  /* 0x00000004ff0b7899 */ /* 0x000fc4000801160b */
[----:B------:R-:W-:Y:S02]  /*2e10*/  ULEA.HI UR4, UR4, UR7, URZ, 0x5 ;  /* 0x0000000704047291 */ /* 0x000fe4000f8f28ff */
[----:B------:R-:W-:Y:S02]  /*2e20*/  ULOP3.LUT UR10, UR10, 0x3fff, URZ, 0xc0, !UPT ;  /* 0x00003fff0a0a7892 */ /* 0x000fe4000f8ec0ff */
[----:B------:R-:W-:Y:S02]  /*2e30*/  USHF.R.S32.HI UR4, URZ, 0x5, UR4 ;  /* 0x00000005ff047899 */ /* 0x000fe40008011404 */
[----:B------:R-:W-:Y:S02]  /*2e40*/  ULOP3.LUT UR11, UR11, 0x3fff, URZ, 0xc0, !UPT ;  /* 0x00003fff0b0b7892 */ /* 0x000fe4000f8ec0ff */
[----:B------:R-:W-:Y:S01]  /*2e50*/  UISETP.LT.AND UP0, UPT, UR4, 0x1, UPT ;  /* 0x000000010400788c */ /* 0x000fe2000bf01270 */
[----:B------:R-:W-:Y:S01]  /*2e60*/  UMOV UR22, 0x0 ;  /* 0x0000000000167882 */ /* 0x000fe20000000000 */
[----:B------:R-:W-:-:S02]  /*2e70*/  UMOV UR23, 0x4400910 ;  /* 0x0440091000177882 */ /* 0x000fc40000000000 */
[----:B------:R-:W-:Y:S02]  /*2e80*/  USEL UR9, UR4, 0x1, !UP0 ;  /* 0x0000000104097887 */ /* 0x000fe4000c000000 */
[----:B------:R-:W-:Y:S02]  /*2e90*/  ULOP3.LUT UR10, UR10, 0x10000, URZ, 0xfc, !UPT ;  /* 0x000100000a0a7892 */ /* 0x000fe4000f8efcff */
[----:B------:R-:W-:Y:S02]  /*2ea0*/  ULOP3.LUT UR11, UR11, 0x10000, URZ, 0xfc, !UPT ;  /* 0x000100000b0b7892 */ /* 0x000fe4000f8efcff */
[----:B------:R-:W-:Y:S02]  /*2eb0*/  UIADD3 UR9, UPT, UPT, -UR9, URZ, URZ ;  /* 0x000000ff09097290 */ /* 0x000fe4000fffe1ff */
[----:B---3--:R-:W-:Y:S01]  /*2ec0*/  UISETP.GE.AND UP3, UPT, UR6, 0x1, UPT ;  /* 0x000000010600788c */ /* 0x008fe2000bf66270 */
[----:B------:R-:W-:Y:S01]  /*2ed0*/  UMOV UR20, 0x0 ;  /* 0x0000000000147882 */ /* 0x000fe20000000000 */
[----:B------:R-:W-:Y:S01]  /*2ee0*/  UMOV UR21, 0x4400910 ;  /* 0x0440091000157882 */ /* 0x000fe20000000000 */
[----:B------:R-:W-:Y:S01]  /*2ef0*/  UMOV UR18, 0x0 ;  /* 0x0000000000127882 */ /* 0x000fe20000000000 */
[----:B------:R-:W-:Y:S01]  /*2f00*/  UMOV UR19, 0x4400910 ;  /* 0x0440091000137882 */ /* 0x000fe20000000000 */
[----:B-1----:R-:W-:-:S15]  /*2f10*/  R2UR UR16, R0 ;  /* 0x00000000001072ca */ /* 0x002fde00000e0000 */
.L_x_59:
[----:B------:R-:W-:Y:S02]  /*2f20*/  LEA R0, R10, UR5, 0x3 ;  /* 0x000000050a007c11 */ /* 0x000fe4000f8e18ff */
[----:B------:R-:W-:Y:S02]  /*2f30*/  SHF.L.U32 R2, R9, 0x1f, RZ ;  /* 0x0000001f09027819 */ /* 0x000fe400000006ff */
[----:B------:R-:W-:Y:S01]  /*2f40*/  PLOP3.LUT P0, PT, PT, PT, UP3, 0x80, 0x8 ;  /* 0x000000000008781c */ /* 0x000fe20003f0f038 */
[----:B------:R-:W-:Y:S01]  /*2f50*/  VIADD R3, R0, 0xa0 ;  /* 0x000000a000037836 */ /* 0x000fe20000000000 */
[----:B-1----:R-:W1:Y:S02]  /*2f60*/  SYNCS.PHASECHK.TRANS64.TRYWAIT P1, [R0+URZ+0x90], R2 ;  /* 0x00009002000075a7 */ /* 0x002e6400080211ff */
[----:B-1-3--:R-:W-:Y:S09]  /*2f70*/  @!P1 BRA `(.L_x_53) ;  /* 0x0000007000d09947 */ /* 0x00aff20003800000 */
.L_x_182:
[----:B------:R-:W-:Y:S01]  /*2f80*/  LEA R4, R10, UR5, 0x4 ;  /* 0x000000050a047c11 */ /* 0x000fe2000f8e20ff */
[----:B------:R-:W-:Y:S01]  /*2f90*/  @UP3 ULEA UR6, UR14, UR5, 0x3 ;  /* 0x000000050e063291 */ /* 0x000fe2000f8e18ff */
[----:B------:R-:W-:Y:S01]  /*2fa0*/  PLOP3.LUT P2, PT, PT, PT, PT, 0x80, 0x8 ;  /* 0x000000000008781c */ /* 0x000fe20003f4f070 */
[----:B------:R-:W-:Y:S01]  /*2fb0*/  ULEA UR7, UR15, UR5, 0x3 ;  /* 0x000000050f077291 */ /* 0x000fe2000f8e18ff */
[----:B------:R-:W-:Y:S02]  /*2fc0*/  PRMT R3, RZ, 0x654, R3 ;  /* 0x00000654ff037816 */ /* 0x000fe40000000003 */
[----:B------:R-:W2:Y:S01]  /*2fd0*/  LDS.128 R4, [R4+0x120] ;  /* 0x0001200004047984 */ /* 0x000ea20000000c00 */
[----:B-1----:R-:W-:Y:S02]  /*2fe0*/  @P0 SHF.L.U32 R2, R8, 0x1f, RZ ;  /* 0x0000001f08020819 */ /* 0x002fe400000006ff */
[----:B------:R-:W-:Y:S01]  /*2ff0*/  SHF.L.U32 R0, R11, 0x1f, RZ ;  /* 0x0000001f0b007819 */ /* 0x000fe200000006ff */
[----:B------:R-:W-:Y:S01]  /*3000*/  @!PT LDS RZ, [RZ] ;  /* 0x00000000fffff984 */ /* 0x000fe20000000800 */
[----:B------:R-:W-:Y:S01]  /*3010*/  @!PT LDS RZ, [RZ] ;  /* 0x00000000fffff984 */ /* 0x000fe20000000800 */
[----:B------:R-:W-:Y:S01]  /*3020*/  @!PT LDS RZ, [RZ] ;  /* 0x00000000fffff984 */ /* 0x000fe20000000800 */
[----:B------:R-:W-:Y:S01]  /*3030*/  @!PT LDS RZ, [RZ] ;  /* 0x00000000fffff984 */ /* 0x000fe20000000800 */
[----:B------:R1:W-:Y:S06]  /*3040*/  MEMBAR.ALL.CTA ;  /* 0x0000000000007992 */ /* 0x0003ec0000008000 */
[----:B-1----:R-:W1:Y:S02]  /*3050*/  FENCE.VIEW.ASYNC.S ;  /* 0x00000000000073c6 */ /* 0x002e640000000000 */
[----:B-1----:R1:W-:Y:S01]  /*3060*/  SYNCS.ARRIVE.TRANS64.RED.A1T0 RZ, [R3+URZ], RZ ;  /* 0x000000ff03ff79a7 */ /* 0x0023e200081004ff */
[----:B------:R1:W3:Y:S01]  /*3070*/  @P0 SYNCS.PHASECHK.TRANS64.TRYWAIT P2, [UR6], R2 ;  /* 0x00000002ff0005a7 */ /* 0x0002e20008041106 */
[----:B------:R-:W-:Y:S01]  /*3080*/  ULEA.HI UR6, UR15, UR15, URZ, 0x1 ;  /* 0x0000000f0f067291 */ /* 0x000fe2000f8f08ff */
[----:B--2---:R-:W-:-:S03]  /*3090*/  LOP3.LUT P1, RZ, R6, 0x1, RZ, 0xc0, !PT ;  /* 0x0000000106ff7812 */ /* 0x004fc6000782c0ff */
[----:B------:R-:W-:Y:S02]  /*30a0*/  USHF.L.U32 UR8, UR6, 0x7, URZ ;  /* 0x0000000706087899 */ /* 0x000fe400080006ff */
[----:B------:R-:W-:Y:S02]  /*30b0*/  ULOP3.LUT UR6, UR6, 0xffe, URZ, 0xc0, !UPT ;  /* 0x00000ffe06067892 */ /* 0x000fe4000f8ec0ff */
[----:B------:R-:W-:Y:S02]  /*30c0*/  ULOP3.LUT UR8, UR8, 0xffffff00, URZ, 0xc0, !UPT ;  /* 0xffffff0008087892 */ /* 0x000fe4000f8ec0ff */
[----:B------:R-:W-:Y:S02]  /*30d0*/  UIADD3 UR6, UPT, UPT, -UR6, UR15, URZ ;  /* 0x0000000f06067290 */ /* 0x000fe4000fffe1ff */
[----:B------:R-:W-:Y:S01]  /*30e0*/  UIADD3 UR8, UPT, UPT, UR16, UR8, URZ ;  /* 0x0000000810087290 */ /* 0x000fe2000fffe0ff */
[----:B------:R-:W2:Y:S03]  /*30f0*/  SYNCS.PHASECHK.TRANS64.TRYWAIT P0, [UR7+0xd0], R0 ;  /* 0x0000d000ff0075a7 */ /* 0x000ea60008001107 */
[----:B------:R-:W-:Y:S01]  /*3100*/  ULEA UR8, UR6, UR8, 0x14 ;  /* 0x0000000806087291 */ /* 0x000fe2000f8ea0ff */
[----:B-123--:R-:W-:Y:S11]  /*3110*/  @!P0 BRA `(.L_x_54) ;  /* 0x00000070007c8947 */ /* 0x00eff60003800000 */
.L_x_184:
[----:B------:R-:W-:Y:S01]  /*3120*/  IADD3 R10, PT, PT, R10, 0x1, RZ ;  /* 0x000000010a0a7810 */ /* 0x000fe20007ffe0ff */
[----:B------:R-:W-:Y:S06]  /*3130*/  BRA.U !UP3, `(.L_x_55) ;  /* 0x000000010bc07547 */ /* 0x000fec000b800000 */
[----:B------:R-:W-:Y:S01]  /*3140*/  UPLOP3.LUT UP4, UPT, UPT, UPT, UPT, 0x40, 0x4 ;  /* 0x000000000004789c */ /* 0x000fe20003f8e870 */
[----:B------:R-:W-:Y:S01]  /*3150*/  UMOV UR13, UR9 ;  /* 0x00000009000d7c82 */ /* 0x000fe20008000000 */
[----:B------:R-:W-:Y:S01]  /*3160*/  UMOV UR12, UR4 ;  /* 0x00000004000c7c82 */ /* 0x000fe20008000000 */
[----:B------:R-:W-:-:S08]  /*3170*/  UMOV UR17, UR14 ;  /* 0x0000000e00117c82 */ /* 0x000fd00008000000 */
.L_x_58:
[----:B------:R-:W-:Y:S02]  /*3180*/  UIADD3 UR13, UPT, UPT, UR13, 0x1, URZ ;  /* 0x000000010d0d7890 */ /* 0x000fe4000fffe0ff */
[----:B--2---:R-:W-:Y:S02]  /*3190*/  ULEA UR6, UR17, UR5, 0x3 ;  /* 0x0000000511067291 */ /* 0x004fe4000f8e18ff */
[----:B------:R-:W-:Y:S01]  /*31a0*/  UISETP.NE.AND UP0, UPT, UR13, URZ, UPT ;  /* 0x000000ff0d00728c */ /* 0x000fe2000bf05270 */
[----:B---3--:R-:W-:Y:S10]  /*31b0*/  @P2 BRA `(.L_x_56) ;  /* 0x00000000000c2947 */ /* 0x008ff40003800000 */
[----:B-1----:R-:W-:Y:S04]  /*31c0*/  SHF.L.U32 R2, R8, 0x1f, RZ ;  /* 0x0000001f08027819 */ /* 0x002fe800000006ff */
[----:B------:R-:W1:Y:S02]  /*31d0*/  SYNCS.PHASECHK.TRANS64.TRYWAIT P0, [UR6], R2 ;  /* 0x00000002ff0075a7 */ /* 0x000e640008001106 */
[----:B-1----:R-:W-:Y:S05]  /*31e0*/  @!P0 BRA `(.L_x_57) ;  /* 0x0000007000608947 */ /* 0x002fea0003800000 */
.L_x_56:
[----:B------:R-:W-:Y:S01]  /*31f0*/  UISETP.NE.AND UP1, UPT, UR12, 0x1, UPT ;  /* 0x000000010c00788c */ /* 0x000fe2000bf25270 */
[----:B------:R-:W-:Y:S01]  /*3200*/  PLOP3.LUT P2, PT, PT, PT, PT, 0x80, 0x8 ;  /* 0x000000000008781c */ /* 0x000fe20003f4f070 */
[----:B------:R-:W-:Y:S02]  /*3210*/  UIADD3 UR14, UPT, UPT, UR17, 0x1, URZ ;  /* 0x00000001110e7890 */ /* 0x000fe4000fffe0ff */
[----:B------:R-:W-:Y:S02]  /*3220*/  ULEA UR28, UR17, UR11, 0xb ;  /* 0x0000000b111c7291 */ /* 0x000fe4000f8e58ff */
[----:B------:R-:W-:Y:S01]  /*3230*/  UISETP.NE.AND UP2, UPT, UR14, 0x4, UPT ;  /* 0x000000040e00788c */ /* 0x000fe2000bf45270 */
[----:B------:R-:W-:Y:S01]  /*3240*/  PLOP3.LUT P0, PT, PT, PT, UP1, 0x80, 0x8 ;  /* 0x000000000008781c */ /* 0x000fe20003f0f018 */
[----:B------:R-:W-:Y:S02]  /*3250*/  UIADD3 UR40, UPT, UPT, UR28, 0x2, URZ ;  /* 0x000000021c287890 */ /* 0x000fe4000fffe0ff */
[----:B------:R-:W-:Y:S02]  /*3260*/  USEL UR27, URZ, 0x1, UP2 ;  /* 0x00000001ff1b7887 */ /* 0x000fe40009000000 */
[----:B------:R-:W-:Y:S02]  /*3270*/  USEL UR14, UR14, URZ, UP2 ;  /* 0x000000ff0e0e7287 */ /* 0x000fe40009000000 */
[----:B------:R-:W-:Y:S02]  /*3280*/  UIADD3 UR36, UPT, UPT, UR28, 0x4, URZ ;  /* 0x000000041c247890 */ /* 0x000fe4000fffe0ff */
[----:B------:R-:W-:Y:S01]  /*3290*/  @UP1 ULEA UR26, UR14, UR5, 0x3 ;  /* 0x000000050e1a1291 */ /* 0x000fe2000f8e18ff */
[----:B------:R-:W-:Y:S01]  /*32a0*/  LOP3.LUT R8, R8, UR27, RZ, 0x3c, !PT ;  /* 0x0000001b08087c12 */ /* 0x000fe2000f8e3cff */
[----:B------:R-:W-:Y:S02]  /*32b0*/  UIADD3 UR32, UPT, UPT, UR28, 0x6, URZ ;  /* 0x000000061c207890 */ /* 0x000fe4000fffe0ff */
[----:B------:R-:W-:Y:S01]  /*32c0*/  UIADD3 UR6, UPT, UPT, UR6, 0x20, URZ ;  /* 0x0000002006067890 */ /* 0x000fe2000fffe0ff */
[----:B-1----:R-:W-:Y:S01]  /*32d0*/  @P0 SHF.L.U32 R0, R8, 0x1f, RZ ;  /* 0x0000001f08000819 */ /* 0x002fe200000006ff */
[----:B------:R-:W-:Y:S01]  /*32e0*/  UIADD3 UR12, UPT, UPT, UR12, -0x1, URZ ;  /* 0xffffffff0c0c7890 */ /* 0x000fe2000fffe0ff */
[----:B------:R-:W-:Y:S02]  /*32f0*/  UMOV UR29, 0x40004040 ;  /* 0x40004040001d7882 */ /* 0x000fe40000000000 */
[----:B------:R2:W3:Y:S01]  /*3300*/  @P0 SYNCS.PHASECHK.TRANS64.TRYWAIT P2, [UR26], R0 ;  /* 0x00000000ff0005a7 */ /* 0x0004e2000804111a */
[----:B------:R-:W-:Y:S01]  /*3310*/  ULEA UR26, UR17, UR10, 0x9 ;  /* 0x0000000a111a7291 */ /* 0x000fe2000f8e48ff */
[----:B------:R-:W-:Y:S01]  /*3320*/  UMOV UR27, 0x40004040 ;  /* 0x40004040001b7882 */ /* 0x000fe20000000000 */
[----:B------:R-:W-:Y:S02]  /*3330*/  UMOV UR41, 0x40004040 ;  /* 0x4000404000297882 */ /* 0x000fe40000000000 */
[----:B------:R-:W-:Y:S02]  /*3340*/  UIADD3 UR38, UPT, UPT, UR26, 0x2, URZ ;  /* 0x000000021a267890 */ /* 0x000fe4000fffe0ff */
[----:B------:R-:W-:Y:S02]  /*3350*/  UIADD3 UR34, UPT, UPT, UR26, 0x4, URZ ;  /* 0x000000041a227890 */ /* 0x000fe4000fffe0ff */
[----:B------:R-:W-:Y:S01]  /*3360*/  UIADD3 UR30, UPT, UPT, UR26, 0x6, URZ ;  /* 0x000000061a1e7890 */ /* 0x000fe2000fffe0ff */
[----:B------:R2:W-:Y:S01]  /*3370*/  UTCHMMA gdesc[UR26], gdesc[UR28], tmem[UR8], tmem[UR24], idesc[UR25], UP4 ;  /* 0x00ff181c1a0075ea */ /* 0x0005e2000a000008 */
[----:B------:R-:W-:Y:S01]  /*3380*/  UPLOP3.LUT UP4, UPT, UPT, UPT, UPT, 0x80, 0x8 ;  /* 0x000000000008789c */ /* 0x000fe20003f8f070 */
[----:B------:R-:W-:Y:S01]  /*3390*/  UMOV UR39, 0x40004040 ;  /* 0x4000404000277882 */ /* 0x000fe20000000000 */
[----:B------:R-:W-:Y:S01]  /*33a0*/  UMOV UR37, 0x40004040 ;  /* 0x4000404000257882 */ /* 0x000fe20000000000 */
[----:B------:R2:W-:Y:S01]  /*33b0*/  UTCHMMA gdesc[UR38], gdesc[UR40], tmem[UR8], tmem[UR22], idesc[UR23], UPT ;  /* 0x00ff1628260075ea */ /* 0x0005e2000b800008 */
[----:B------:R-:W-:Y:S01]  /*33c0*/  UMOV UR35, 0x40004040 ;  /* 0x4000404000237882 */ /* 0x000fe20000000000 */
[----:B------:R-:W-:Y:S01]  /*33d0*/  UMOV UR33, 0x40004040 ;  /* 0x4000404000217882 */ /* 0x000fe20000000000 */
[----:B------:R-:W-:Y:S01]  /*33e0*/  UMOV UR31, 0x40004040 ;  /* 0x40004040001f7882 */ /* 0x000fe20000000000 */
[----:B------:R2:W-:Y:S01]  /*33f0*/  UTCHMMA gdesc[UR34], gdesc[UR36], tmem[UR8], tmem[UR20], idesc[UR21], UPT ;  /* 0x00ff1424220075ea */ /* 0x0005e2000b800008 */
[----:B------:R2:W-:Y:S01]  /*3400*/  UTCHMMA gdesc[UR30], gdesc[UR32], tmem[UR8], tmem[UR18], idesc[UR19], UPT ;  /* 0x00ff12201e0075ea */ /* 0x0005e2000b800008 */
[----:B------:R2:W-:Y:S01]  /*3410*/  UTCBAR [UR6], URZ ;  /* 0x000000ff060073e9 */ /* 0x0005e200080000ff */
[----:B------:R-:W-:Y:S01]  /*3420*/  UMOV UR17, UR14 ;  /* 0x0000000e00117c82 */ /* 0x000fe20008000000 */
[----:B------:R-:W-:Y:S05]  /*3430*/  BRA.U UP0, `(.L_x_58) ;  /* 0xfffffffd00507547 */ /* 0x000fea000b83ffff */
.L_x_55:
[----:B------:R-:W-:Y:S01]  /*3440*/  UIADD3 UR15, UPT, UPT, UR15, 0x1, URZ ;  /* 0x000000010f0f7890 */ /* 0x000fe2000fffe0ff */
[C---:B------:R-:W-:Y:S01]  /*3450*/  ISETP.NE.AND P0, PT, R10.reuse, 0x2, PT ;  /* 0x000000020a00780c */ /* 0x040fe20003f05270 */
[----:B------:R-:W-:Y:S02]  /*3460*/  UIADD3 UR7, UPT, UPT, UR7, 0xb0, URZ ;  /* 0x000000b007077890 */ /* 0x000fe4000fffe0ff */
[----:B------:R-:W-:Y:S01]  /*3470*/  UISETP.NE.AND UP0, UPT, UR15, 0x4, UPT ;  /* 0x000000040f00788c */ /* 0x000fe2000bf05270 */
[----:B-12---:R-:W-:Y:S02]  /*3480*/  SEL R0, RZ, 0x1, P0 ;  /* 0x00000001ff007807 */ /* 0x006fe40000000000 */
[----:B------:R-:W-:Y:S01]  /*3490*/  SEL R10, R10, RZ, P0 ;  /* 0x000000ff0a0a7207 */ /* 0x000fe20000000000 */
[----:B------:R-:W-:Y:S01]  /*34a0*/  USEL UR6, URZ, 0x1, UP0 ;  /* 0x00000001ff067887 */ /* 0x000fe20008000000 */
[----:B------:R-:W-:Y:S01]  /*34b0*/  LOP3.LUT R9, R9, R0, RZ, 0x3c, !PT ;  /* 0x0000000009097212 */ /* 0x000fe200078e3cff */
[----:B------:R-:W-:Y:S01]  /*34c0*/  USEL UR15, UR15, URZ, UP0 ;  /* 0x000000ff0f0f7287 */ /* 0x000fe20008000000 */
[----:B------:R1:W-:Y:S03]  /*34d0*/  UTCBAR [UR7], URZ ;  /* 0x000000ff070073e9 */ /* 0x0003e600080000ff */
[----:B------:R-:W-:Y:S01]  /*34e0*/  LOP3.LUT R11, R11, UR6, RZ, 0x3c, !PT ;  /* 0x000000060b0b7c12 */ /* 0x000fe2000f8e3cff */
[----:B------:R-:W-:Y:S07]  /*34f0*/  @P1 BRA `(.L_x_59) ;  /* 0xfffffff800881947 */ /* 0x000fee000383ffff */
[----:B------:R-:W2:Y:S01]  /*3500*/  S2UR UR4, SR_CgaCtaId ;  /* 0x00000000000479c3 */ /* 0x000ea20000008800 */
[----:B------:R-:W-:Y:S01]  /*3510*/  ELECT P0, URZ, PT ;  /* 0x0000000000ff782f */ /* 0x000fe20003800000 */
[----:B------:R-:W-:Y:S01]  /*3520*/  IMAD.MOV.U32 R0, RZ, RZ, 0x1 ;  /* 0x00000001ff007424 */ /* 0x000fe200078e00ff */
[----:B------:R-:W-:Y:S01]  /*3530*/  UIADD3 UR5, UPT, UPT, UR5, 0xd0, URZ ;  /* 0x000000d005057890 */ /* 0x000fe2000fffe0ff */
[----:B------:R-:W-:Y:S01]  /*3540*/  SHF.L.U32 R2, R11, 0x1f, RZ ;  /* 0x0000001f0b027819 */ /* 0x000fe200000006ff */
[----:B------:R-:W-:-:S03]  /*3550*/  UMOV UR6, 0x40 ;  /* 0x0000004000067882 */ /* 0x000fc60000000000 */
[----:B------:R-:W-:Y:S01]  /*3560*/  UVIRTCOUNT.DEALLOC.SMPOOL 0x80 ;  /* 0x000000800000784c */ /* 0x000fe20000000000 */
[----:B--2---:R-:W-:Y:S02]  /*3570*/  ULEA UR4, UR4, UR6, 0x18 ;  /* 0x0000000604047291 */ /* 0x004fe4000f8ec0ff */
[----:B------:R-:W-:-:S07]  /*3580*/  ULEA UR6, UR15, UR5, 0x3 ;  /* 0x000000050f067291 */ /* 0x000fce000f8e18ff */
[----:B------:R2:W-:Y:S02]  /*3590*/  @P0 STS.U8 [UR4+0x1c], R0 ;  /* 0x00001c00ff000988 */ /* 0x0005e40008000004 */
[----:B------:R-:W4:Y:S02]  /*35a0*/  SYNCS.PHASECHK.TRANS64.TRYWAIT P0, [UR6], R2 ;  /* 0x00000002ff0075a7 */ /* 0x000f240008001106 */
[----:B--2-4-:R-:W-:Y:S05]  /*35b0*/  @!P0 BRA `(.L_x_60) ;  /* 0x0000006c00848947 */ /* 0x014fea0003800000 */
.L_x_187:
[----:B-1----:R-:W-:-:S04]  /*35c0*/  UIADD3 UR7, UPT, UPT, UR15, 0x1, URZ ;  /* 0x000000010f077890 */ /* 0x002fc8000fffe0ff */
[----:B------:R-:W-:-:S04]  /*35d0*/  UISETP.NE.AND UP0, UPT, UR7, 0x4, UPT ;  /* 0x000000040700788c */ /* 0x000fc8000bf05270 */
[----:B------:R-:W-:Y:S02]  /*35e0*/  USEL UR8, URZ, 0x1, UP0 ;  /* 0x00000001ff087887 */ /* 0x000fe40008000000 */
[----:B------:R-:W-:-:S04]  /*35f0*/  USEL UR7, UR7, URZ, UP0 ;  /* 0x000000ff07077287 */ /* 0x000fc80008000000 */
[----:B------:R-:W-:Y:S01]  /*3600*/  ULEA UR6, UR7, UR5, 0x3 ;  /* 0x0000000507067291 */ /* 0x000fe2000f8e18ff */
[----:B--2---:R-:W-:-:S04]  /*3610*/  LOP3.LUT R2, R11, UR8, RZ, 0x3c, !PT ;  /* 0x000000080b027c12 */ /* 0x004fc8000f8e3cff */
[----:B------:R-:W-:-:S04]  /*3620*/  SHF.L.U32 R3, R2, 0x1f, RZ ;  /* 0x0000001f02037819 */ /* 0x000fc800000006ff */
[----:B------:R-:W1:Y:S02]  /*3630*/  SYNCS.PHASECHK.TRANS64.TRYWAIT P0, [UR6], R3 ;  /* 0x00000003ff0075a7 */ /* 0x000e640008001106 */
[----:B-1----:R-:W-:Y:S05]  /*3640*/  @!P0 BRA `(.L_x_61) ;  /* 0x0000006c00788947 */ /* 0x002fea0003800000 */
.L_x_189:
        /* <DEDUP_REMOVED lines=9> */
.L_x_191:
[----:B------:R-:W-:-:S04]  /*36e0*/  UIADD3 UR7, UPT, UPT, UR7, 0x1, URZ ;  /* 0x0000000107077890 */ /* 0x000fc8000fffe0ff */
[----:B------:R-:W-:-:S04]  /*36f0*/  UISETP.NE.AND UP0, UPT, UR7, 0x4, UPT ;  /* 0x000000040700788c */ /* 0x000fc8000bf05270 */
[----:B------:R-:W-:Y:S02]  /*3700*/  USEL UR6, URZ, 0x1, UP0 ;  /* 0x00000001ff067887 */ /* 0x000fe40008000000 */
[----:B------:R-:W-:-:S04]  /*3710*/  USEL UR7, UR7, URZ, UP0 ;  /* 0x000000ff07077287 */ /* 0x000fc80008000000 */
[----:B------:R-:W-:Y:S01]  /*3720*/  ULEA UR7, UR7, UR5, 0x3 ;  /* 0x0000000507077291 */ /* 0x000fe2000f8e18ff */
[----:B------:R-:W-:-:S04]  /*3730*/  LOP3.LUT R2, R2, UR6, RZ, 0x3c, !PT ;  /* 0x0000000602027c12 */ /* 0x000fc8000f8e3cff */
[----:B------:R-:W-:-:S04]  /*3740*/  SHF.L.U32 R2, R2, 0x1f, RZ ;  /* 0x0000001f02027819 */ /* 0x000fc800000006ff */
[----:B------:R-:W2:Y:S02]  /*3750*/  SYNCS.PHASECHK.TRANS64.TRYWAIT P0, [UR7], R2 ;  /* 0x00000002ff0075a7 */ /* 0x000ea40008001107 */
[----:B--2---:R-:W-:Y:S05]  /*3760*/  @!P0 BRA `(.L_x_63) ;  /* 0x0000006c00608947 */ /* 0x004fea0003800000 */
.L_x_193:
[----:B------:R-:W-:Y:S01]  /*3770*/  NOP ;  /* 0x0000000000007918 */ /* 0x000fe20000000000 */
[----:B-1----:R-:W1:Y:S01]  /*3780*/  LDS R0, [UR4+0x14] ;  /* 0x00001404ff007984 */ /* 0x002e620008000800 */
[----:B------:R-:W-:Y:S01]  /*3790*/  ULOP3.LUT UR6, UR16, 0xffff, URZ, 0xc0, !UPT ;  /* 0x0000ffff10067892 */ /* 0x000fe2000f8ec0ff */
[----:B------:R-:W-:Y:S01]  /*37a0*/  UMOV UR8, 0xffff ;  /* 0x0000ffff00087882 */ /* 0x000fe20000000000 */
[----:B------:R-:W-:Y:S02]  /*37b0*/  UMOV UR5, 0x1 ;  /* 0x0000000100057882 */ /* 0x000fe40000000000 */
[----:B------:R-:W-:-:S04]  /*37c0*/  USHF.R.U32.HI UR6, URZ, 0x5, UR6 ;  /* 0x00000005ff067899 */ /* 0x000fc80008011606 */
[----:B------:R-:W-:Y:S02]  /*37d0*/  USHF.L.U32 UR8, UR8, UR6, URZ ;  /* 0x0000000608087299 */ /* 0x000fe400080006ff */
[----:B------:R-:W-:-:S04]  /*37e0*/  USHF.L.U32 UR5, UR5, UR6, URZ ;  /* 0x0000000605057299 */ /* 0x000fc800080006ff */
[----:B-1----:R-:W-:-:S04]  /*37f0*/  LOP3.LUT R0, R0, UR8, RZ, 0xc0, !PT ;  /* 0x0000000800007c12 */ /* 0x002fc8000f8ec0ff */
[----:B------:R-:W-:-:S13]  /*3800*/  ISETP.NE.AND P0, PT, R0, UR8, PT ;  /* 0x0000000800007c0c */ /* 0x000fda000bf05270 */
[----:B------:R-:W-:Y:S05]  /*3810*/  @P0 BRA `(.L_x_64) ;  /* 0x0000000000580947 */ /* 0x000fea0003800000 */
[----:B------:R-:W1:Y:S02]  /*3820*/  LDS R0, [UR4+0x18] ;  /* 0x00001804ff007984 */ /* 0x000e640008000800 */
[----:B-1----:R-:W-:-:S04]  /*3830*/  LOP3.LUT R0, R0, UR5, RZ, 0xc0, !PT ;  /* 0x0000000500007c12 */ /* 0x002fc8000f8ec0ff */
[----:B------:R-:W-:-:S13]  /*3840*/  ISETP.NE.AND P0, PT, R0, UR5, PT ;  /* 0x0000000500007c0c */ /* 0x000fda000bf05270 */
[----:B------:R-:W-:Y:S05]  /*3850*/  @P0 BRA `(.L_x_65) ;  /* 0x00000000003c0947 */ /* 0x000fea0003800000 */
[----:B------:R-:W1:Y:S01]  /*3860*/  S2R R2, SR_LANEID ;  /* 0x0000000000027919 */ /* 0x000e620000000000 */
[----:B------:R-:W-:Y:S01]  /*3870*/  ULOP3.LUT UR8, URZ, UR8, URZ, 0x33, !UPT ;  /* 0x00000008ff087292 */ /* 0x000fe2000f8e33ff */
[----:B------:R-:W-:Y:S02]  /*3880*/  VOTEU.ANY UR7, UPT, PT ;  /* 0x0000000000077886 */ /* 0x000fe400038e0100 */
[----:B------:R-:W-:-:S03]  /*3890*/  UFLO.U32 UR7, UR7 ;  /* 0x00000007000772bd */ /* 0x000fc600080e0000 */
[----:B------:R-:W-:-:S04]  /*38a0*/  IMAD.U32 R0, RZ, RZ, UR8 ;  /* 0x00000008ff007e24 */ /* 0x000fc8000f8e00ff */
[----:B------:R2:W4:Y:S02]  /*38b0*/  REDUX UR6, R0 ;  /* 0x00000000000673c4 */ /* 0x0005240000000000 */
[----:B------:R1:W-:Y:S02]  /*38c0*/  UTCATOMSWS.AND URZ, UR8 ;  /* 0x0000000800ff79e3 */ /* 0x0003e40008000000 */
[----:B-1----:R-:W-:Y:S02]  /*38d0*/  ISETP.EQ.U32.AND P0, PT, R2, UR7, PT ;  /* 0x0000000702007c0c */ /* 0x002fe4000bf02070 */
[----:B--2---:R-:W-:Y:S02]  /*38e0*/  LOP3.LUT R0, RZ, UR5, RZ, 0x33, !PT ;  /* 0x00000005ff007c12 */ /* 0x004fe4000f8e33ff */
[----:B----4-:R-:W-:Y:S02]  /*38f0*/  MOV R2, UR6 ;  /* 0x0000000600027c02 */ /* 0x010fe40008000f00 */
[----:B------:R-:W1:Y:S07]  /*3900*/  REDUX UR5, R0 ;  /* 0x00000000000573c4 */ /* 0x000e6e0000000000 */
[----:B------:R2:W-:Y:S01]  /*3910*/  @P0 ATOMS.AND RZ, [UR4+0x14], R2 ;  /* 0x00001402ffff098c */ /* 0x0005e2000a800004 */
[----:B-1----:R-:W-:-:S05]  /*3920*/  IMAD.U32 R0, RZ, RZ, UR5 ;  /* 0x00000005ff007e24 */ /* 0x002fca000f8e00ff */
[----:B------:R2:W-:Y:S01]  /*3930*/  @P0 ATOMS.AND RZ, [UR4+0x18], R0 ;  /* 0x00001800ffff098c */ /* 0x0005e2000a800004 */
[----:B------:R-:W-:Y:S05]  /*3940*/  BRA `(.L_x_66) ;  /* 0x0000000000147947 */ /* 0x000fea0003800000 */
.L_x_65:
[----:B------:R-:W-:Y:S02]  /*3950*/  MOV R2, 0x3970 ;  /* 0x0000397000027802 */ /* 0x000fe40000000f00 */
[----:B---3-5:R-:W-:Y:S05]  /*3960*/  CALL.REL.NOINC `($__internal_0_$__cuda_sm10x_tcgen05_guardrail_trap_col_being_dealloced_not_returned_by_alloc) ;  /* 0x0000007000f87944 */ /* 0x028fea0003c00000 */
[----:B------:R-:W-:Y:S05]  /*3970*/  BRA `(.L_x_66) ;  /* 0x0000000000087947 */ /* 0x000fea0003800000 */
.L_x_64:
[----:B------:R-:W-:Y:S02]  /*3980*/  MOV R2, 0x39a0 ;  /* 0x000039a000027802 */ /* 0x000fe40000000f00 */
[----:B---3-5:R-:W-:Y:S05]  /*3990*/  CALL.REL.NOINC `($__internal_2_$__cuda_sm10x_tcgen05_guardrail_trap_unallocated_columns_being_dealloced) ;  /* 0x0000007400047944 */ /* 0x028fea0003c00000 */
.L_x_66:
[----:B------:R-:W-:Y:S01]  /*39a0*/  NOP ;  /* 0x0000000000007918 */ /* 0x000fe20000000000 */
[----:B------:R-:W-:Y:S05]  /*39b0*/  EXIT ;  /* 0x000000000000794d */ /* 0x000fea0003800000 */
.L_x_48:
[----:B------:R-:W-:-:S09]  /*39c0*/  UISETP.NE.OR UP2, UPT, UR8, 0x3, !UP2 ;  /* 0x000000030800788c */ /* 0x000fd2000d745670 */
[----:B------:R-:W-:Y:S05]  /*39d0*/  BRA.U UP2, `(.L_x_67) ;  /* 0x0000001502707547 */ /* 0x000fea000b800000 */
[----:B------:R-:W1:Y:S01]  /*39e0*/  LDC R0, c[0x0][0xb30] ;  /* 0x0002cc00ff007b82 */ /* 0x000e620000000800 */
[----:B------:R-:W2:Y:S01]  /*39f0*/  LDCU.64 UR8, c[0x0][0x888] ;  /* 0x00011100ff0877ac */ /* 0x000ea20008000a00 */
[----:B------:R-:W-:Y:S01]  /*3a00*/  CS2R R28, SRZ ;  /* 0x00000000001c7805 */ /* 0x000fe2000001ff00 */
[----:B------:R-:W-:Y:S01]  /*3a10*/  IMAD.MOV.U32 R25, RZ, RZ, 0x2000 ;  /* 0x00002000ff197424 */ /* 0x000fe200078e00ff */
[----:B------:R-:W4:Y:S04]  /*3a20*/  LDCU.64 UR4, c[0x0][0x890] ;  /* 0x00011200ff0477ac */ /* 0x000f280008000a00 */
[----:B------:R-:W3:Y:S01]  /*3a30*/  LDC R24, c[0x0][0x370] ;  /* 0x0000dc00ff187b82 */ /* 0x000ee20000000800 */
[----:B------:R-:W-:Y:S01]  /*3a40*/  UMOV UR7, 0x400 ;  /* 0x0000040000077882 */ /* 0x000fe20000000000 */
[----:B------:R-:W-:-:S02]  /*3a50*/  UPLOP3.LUT UP1, UPT, UPT, UPT, UPT, 0x40, 0x4 ;  /* 0x000000000004789c */ /* 0x000fc40003f2e870 */
[----:B------:R-:W-:-:S04]  /*3a60*/  ULEA UR7, UR37, UR7, 0x18 ;  /* 0x0000000725077291 */ /* 0x000fc8000f8ec0ff */
[----:B------:R-:W3:Y:S01]  /*3a70*/  LDC R3, c[0x0][0xb0c] ;  /* 0x0002c300ff037b82 */ /* 0x000ee20000000800 */
[----:B------:R-:W-:Y:S02]  /*3a80*/  UIADD3 UR41, UPT, UPT, UR7, 0x40, URZ ;  /* 0x0000004007297890 */ /* 0x000fe4000fffe0ff */
[----:B--2---:R-:W-:Y:S02]  /*3a90*/  UISETP.NE.U32.AND UP2, UPT, UR8, URZ, UPT ;  /* 0x000000ff0800728c */ /* 0x004fe4000bf45070 */
[----:B------:R-:W-:Y:S02]  /*3aa0*/  UIADD3 UR33, UPT, UPT, UR7, 0x48, URZ ;  /* 0x0000004807217890 */ /* 0x000fe4000fffe0ff */
[----:B----4-:R-:W-:Y:S01]  /*3ab0*/  UISETP.NE.U32.AND UP3, UPT, UR4, URZ, UPT ;  /* 0x000000ff0400728c */ /* 0x010fe2000bf65070 */
[----:B------:R-:W2:Y:S01]  /*3ac0*/  LDC R18, c[0x0][0xb20] ;  /* 0x0002c800ff127b82 */ /* 0x000ea20000000800 */
[----:B-1----:R-:W-:Y:S01]  /*3ad0*/  ISETP.NE.AND P1, PT, R0, 0x1, PT ;  /* 0x000000010000780c */ /* 0x002fe20003f25270 */
[----:B------:R-:W-:-:S02]  /*3ae0*/  UISETP.NE.AND.EX UP2, UPT, UR9, URZ, UPT, UP2 ;  /* 0x000000ff0900728c */ /* 0x000fc4000bf45320 */
[----:B------:R-:W-:Y:S02]  /*3af0*/  UIADD3 UR25, UPT, UPT, UR7, 0x50, URZ ;  /* 0x0000005007197890 */ /* 0x000fe4000fffe0ff */
[----:B------:R-:W-:Y:S02]  /*3b00*/  UIADD3 UR17, UPT, UPT, UR7, 0x58, URZ ;  /* 0x0000005807117890 */ /* 0x000fe4000fffe0ff */
[----:B------:R-:W1:Y:S01]  /*3b10*/  LDC.64 R30, c[0x0][0x348] ;  /* 0x0000d200ff1e7b82 */ /* 0x000e620000000a00 */
[----:B------:R-:W-:-:S07]  /*3b20*/  UISETP.NE.AND.EX UP3, UPT, UR5, URZ, UPT, UP3 ;  /* 0x000000ff0500728c */ /* 0x000fce000bf65330 */
[----:B------:R-:W4:Y:S08]  /*3b30*/  LDC.64 R16, c[0x0][0xb10] ;  /* 0x0002c400ff107b82 */ /* 0x000f300000000a00 */
[----:B------:R-:W1:Y:S08]  /*3b40*/  LDC.64 R6, c[0x0][0xb18] ;  /* 0x0002c600ff067b82 */ /* 0x000e700000000a00 */
[----:B------:R-:W1:Y:S08]  /*3b50*/  LDC.64 R4, c[0x0][0xb28] ;  /* 0x0002ca00ff047b82 */ /* 0x000e700000000a00 */
[----:B--23--:R-:W1:Y:S02]  /*3b60*/  LDC R19, c[0x0][0x374] ;  /* 0x0000dd00ff137b82 */ /* 0x00ce640000000800 */
.L_x_82:
[C---:B------:R-:W-:Y:S02]  /*3b70*/  LEA R0, R29.reuse, UR7, 0x3 ;  /* 0x000000071d007c11 */ /* 0x040fe4000f8e18ff */
[----:B------:R-:W-:Y:S02]  /*3b80*/  SHF.L.U32 R2, R28, 0x1f, RZ ;  /* 0x0000001f1c027819 */ /* 0x000fe400000006ff */
[----:B------:R-:W-:Y:S02]  /*3b90*/  LEA R20, R29, UR7, 0x4 ;  /* 0x000000071d147c11 */ /* 0x000fe4000f8e20ff */
[----:B--2---:R-:W2:Y:S02]  /*3ba0*/  SYNCS.PHASECHK.TRANS64.TRYWAIT P0, [R0+URZ+0x90], R2 ;  /* 0x00009002000075a7 */ /* 0x004ea400080011ff */
[----:B--2---:R-:W-:Y:S05]  /*3bb0*/  @!P0 BRA `(.L_x_68) ;  /* 0x0000006800648947 */ /* 0x004fea0003800000 */
.L_x_194:
[----:B------:R-:W-:Y:S01]  /*3bc0*/  ISETP.GE.AND P0, PT, R26, 0x1, PT ;  /* 0x000000011a00780c */ /* 0x000fe20003f06270 */
[----:B------:R-:W3:Y:S01]  /*3bd0*/  LDS.128 R20, [R20+0x120] ;  /* 0x0001200014147984 */ /* 0x000ee20000000c00 */
[----:B--2---:R-:W-:Y:S01]  /*3be0*/  VIADD R0, R0, 0xa0 ;  /* 0x000000a000007836 */ /* 0x004fe20000000000 */
[----:B------:R-:W-:Y:S01]  /*3bf0*/  @!PT LDS RZ, [RZ] ;  /* 0x00000000fffff984 */ /* 0x000fe20000000800 */
[----:B------:R-:W-:Y:S01]  /*3c00*/  @!PT LDS RZ, [RZ] ;  /* 0x00000000fffff984 */ /* 0x000fe20000000800 */
[----:B------:R-:W-:Y:S01]  /*3c10*/  @!PT LDS RZ, [RZ] ;  /* 0x00000000fffff984 */ /* 0x000fe20000000800 */
[----:B------:R-:W-:Y:S01]  /*3c20*/  @!PT LDS RZ, [RZ] ;  /* 0x00000000fffff984 */ /* 0x000fe20000000800 */
[----:B------:R2:W-:Y:S06]  /*3c30*/  MEMBAR.ALL.CTA ;  /* 0x0000000000007992 */ /* 0x0005ec0000008000 */
[----:B--2---:R-:W2:Y:S01]  /*3c40*/  FENCE.VIEW.ASYNC.S ;  /* 0x00000000000073c6 */ /* 0x004ea20000000000 */
[----:B------:R-:W-:Y:S04]  /*3c50*/  PRMT R0, RZ, 0x654, R0 ;  /* 0x00000654ff007816 */ /* 0x000fe80000000000 */
[----:B--2---:R2:W-:Y:S01]  /*3c60*/  SYNCS.ARRIVE.TRANS64.RED.A1T0 RZ, [R0+URZ], RZ ;  /* 0x000000ff00ff79a7 */ /* 0x0045e200081004ff */
[----:B---3--:R-:W-:Y:S11]  /*3c70*/  LOP3.LUT P3, RZ, R22, 0x1, RZ, 0xc0, !PT ;  /* 0x0000000116ff7812 */ /* 0x008ff6000786c0ff */
[----:B------:R-:W-:Y:S02]  /*3c80*/  @!UPT UIADD3 URZ, UPT, UPT, URZ, URZ, URZ ;  /* 0x000000fffffff290 */ /* 0x000fe4000fffe0ff */
[----:B------:R-:W-:Y:S02]  /*3c90*/  @P3 MOV R11, R20 ;  /* 0x00000014000b3202 */ /* 0x000fe40000000f00 */
[----:B------:R-:W-:Y:S01]  /*3ca0*/  @P3 LOP3.LUT R10, R21, 0xffff, RZ, 0xc0, !PT ;  /* 0x0000ffff150a3812 */ /* 0x000fe200078ec0ff */
[----:B--2---:R-:W-:Y:S06]  /*3cb0*/  @!P0 BRA `(.L_x_69) ;  /* 0x0000000000a48947 */ /* 0x004fec0003800000 */
[-C--:B-1----:R-:W-:Y:S01]  /*3cc0*/  IMAD.HI.U32 R0, R19, R7.reuse, RZ ;  /* 0x0000000713007227 */ /* 0x082fe200078e00ff */
[----:B------:R-:W-:Y:S02]  /*3cd0*/  ISETP.NE.AND P0, PT, R6, 0x1, PT ;  /* 0x000000010600780c */ /* 0x000fe40003f05270 */
[----:B------:R-:W-:Y:S01]  /*3ce0*/  ISETP.NE.AND P2, PT, R26, 0x1, PT ;  /* 0x000000011a00780c */ /* 0x000fe20003f45270 */
[----:B----4-:R-:W-:Y:S01]  /*3cf0*/  IMAD.HI.U32 R9, R24, R16, RZ ;  /* 0x0000001018097227 */ /* 0x010fe200078e00ff */
[----:B------:R-:W-:Y:S02]  /*3d00*/  SHF.R.U32.HI R0, RZ, R18, R0 ;  /* 0x00000012ff007219 */ /* 0x000fe40000011600 */
[----:B------:R-:W-:Y:S01]  /*3d10*/  ISETP.NE.AND P4, PT, R3, 0x1, PT ;  /* 0x000000010300780c */ /* 0x000fe20003f85270 */
[----:B------:R-:W-:Y:S01]  /*3d20*/  IMAD.HI.U32 R13, R10, R7, RZ ;  /* 0x000000070a0d7227 */ /* 0x000fe200078e00ff */
[----:B------:R-:W-:Y:S02]  /*3d30*/  SHF.R.U32.HI R9, RZ, R17, R9 ;  /* 0x00000011ff097219 */ /* 0x000fe40000011609 */
[----:B------:R-:W-:Y:S01]  /*3d40*/  SEL R0, R19, R0, !P0 ;  /* 0x0000000013007207 */ /* 0x000fe20004000000 */
[----:B------:R-:W-:Y:S01]  /*3d50*/  IMAD.HI.U32 R12, R11, R16, RZ ;  /* 0x000000100b0c7227 */ /* 0x000fe200078e00ff */
[----:B------:R-:W-:Y:S03]  /*3d60*/  SEL R9, R24, R9, !P4 ;  /* 0x0000000918097207 */ /* 0x000fe60006000000 */
[-C--:B------:R-:W-:Y:S01]  /*3d70*/  IMAD.HI.U32 R8, R0, R4.reuse, RZ ;  /* 0x0000000400087227 */ /* 0x080fe200078e00ff */
[----:B------:R-:W-:Y:S03]  /*3d80*/  SHF.R.U32.HI R12, RZ, R17, R12 ;  /* 0x00000011ff0c7219 */ /* 0x000fe6000001160c */
[----:B------:R-:W-:Y:S01]  /*3d90*/  IMAD.HI.U32 R2, R9, R4, RZ ;  /* 0x0000000409027227 */ /* 0x000fe200078e00ff */
[-C--:B------:R-:W-:Y:S02]  /*3da0*/  @P2 SHF.R.U32.HI R0, RZ, R5.reuse, R8 ;  /* 0x00000005ff002219 */ /* 0x080fe40000011608 */
[----:B------:R-:W-:Y:S02]  /*3db0*/  SHF.R.U32.HI R8, RZ, R18, R13 ;  /* 0x00000012ff087219 */ /* 0x000fe4000001160d */
[----:B------:R-:W-:Y:S01]  /*3dc0*/  @P2 SHF.R.U32.HI R9, RZ, R5, R2 ;  /* 0x00000005ff092219 */ /* 0x000fe20000011602 */
[----:B------:R-:W-:Y:S01]  /*3dd0*/  IMAD R0, R26, R0, RZ ;  /* 0x000000001a007224 */ /* 0x000fe200078e02ff */
[----:B------:R-:W-:Y:S02]  /*3de0*/  SEL R8, R10, R8, !P0 ;  /* 0x000000080a087207 */ /* 0x000fe40004000000 */
[----:B------:R-:W-:Y:S01]  /*3df0*/  SEL R2, R11, R12, !P4 ;  /* 0x0000000c0b027207 */ /* 0x000fe20006000000 */
[----:B------:R-:W-:Y:S01]  /*3e00*/  IMAD R12, R26, R9, RZ ;  /* 0x000000091a0c7224 */ /* 0x000fe200078e02ff */
[C---:B------:R-:W-:Y:S01]  /*3e10*/  ISETP.GE.AND P0, PT, R8.reuse, R0, PT ;  /* 0x000000000800720c */ /* 0x040fe20003f06270 */
[----:B------:R-:W-:Y:S03]  /*3e20*/  IMAD.HI.U32 R0, R8, R4, RZ ;  /* 0x0000000408007227 */ /* 0x000fe600078e00ff */
[----:B------:R-:W-:Y:S02]  /*3e30*/  ISETP.GE.OR P0, PT, R2, R12, P0 ;  /* 0x0000000c0200720c */ /* 0x000fe40000706670 */
[-C--:B------:R-:W-:Y:S04]  /*3e40*/  SHF.R.U32.HI R0, RZ, R5.reuse, R0 ;  /* 0x00000005ff007219 */ /* 0x080fe80000011600 */
[----:B------:R-:W-:Y:S05]  /*3e50*/  SEL R13, R8, R0, !P2 ;  /* 0x00000000080d7207 */ /* 0x000fea0005000000 */
[----:B------:R-:W-:Y:S02]  /*3e60*/  IMAD.MOV R12, RZ, RZ, -R13 ;  /* 0x000000ffff0c7224 */ /* 0x000fe400078e0a0d */
[----:B------:R-:W-:Y:S04]  /*3e70*/  @!P0 IMAD.HI.U32 R0, R2, R4, RZ ;  /* 0x0000000402008227 */ /* 0x000fe800078e00ff */
[----:B------:R-:W-:Y:S01]  /*3e80*/  IMAD R12, R26, R12, R8 ;  /* 0x0000000c1a0c7224 */ /* 0x000fe200078e0208 */
[----:B------:R-:W-:Y:S04]  /*3e90*/  @!P0 SHF.R.U32.HI R0, RZ, R5, R0 ;  /* 0x00000005ff008219 */ /* 0x000fe80000011600 */
[----:B------:R-:W-:Y:S04]  /*3ea0*/  @!P0 SEL R0, R2, R0, !P2 ;  /* 0x0000000002008207 */ /* 0x000fe80005000000 */
[----:B------:R-:W-:Y:S01]  /*3eb0*/  @!P0 IADD3 R13, PT, PT, R13, -R0, RZ ;  /* 0x800000000d0d8210 */ /* 0x000fe20007ffe0ff */
[----:B------:R-:W-:Y:S01]  /*3ec0*/  @!P0 IMAD R0, R9, R12, R0 ;  /* 0x0000000c09008224 */ /* 0x000fe200078e0200 */
[----:B------:R-:W-:Y:S01]  /*3ed0*/  IADD3 R9, PT, PT, -R8, RZ, RZ ;  /* 0x000000ff08097210 */ /* 0x000fe20007ffe1ff */
[--C-:B------:R-:W-:Y:S02]  /*3ee0*/  IMAD.MOV R12, RZ, RZ, -R2.reuse ;  /* 0x000000ffff0c7224 */ /* 0x100fe400078e0a02 */
[----:B------:R-:W-:Y:S02]  /*3ef0*/  @!P0 IMAD R8, R13, R26, R2 ;  /* 0x0000001a0d088224 */ /* 0x000fe400078e0202 */
[----:B------:R-:W-:Y:S02]  /*3f00*/  @!P0 IMAD.MOV.U32 R2, RZ, RZ, R0 ;  /* 0x000000ffff028224 */ /* 0x000fe400078e0000 */
[----:B------:R-:W-:Y:S02]  /*3f10*/  IMAD R11, R3, R12, R11 ;  /* 0x0000000c030b7224 */ /* 0x000fe400078e020b */
[----:B------:R-:W-:Y:S02]  /*3f20*/  IMAD R10, R6, R9, R10 ;  /* 0x00000009060a7224 */ /* 0x000fe400078e020a */
[----:B------:R-:W-:Y:S02]  /*3f30*/  IMAD R11, R2, R3, R11 ;  /* 0x00000003020b7224 */ /* 0x000fe400078e020b */
[----:B------:R-:W-:Y:S02]  /*3f40*/  IMAD R10, R8, R6, R10 ;  /* 0x00000006080a7224 */ /* 0x000fe400078e020a */
.L_x_69:
[----:B------:R-:W-:Y:S05]  /*3f50*/  BRA.U UP1, `(.L_x_70) ;  /* 0x0000000101107547 */ /* 0x000fea000b800000 */
[----:B------:R-:W-:Y:S04]  /*3f60*/  MOV R2, UR6 ;  /* 0x0000000600027c02 */ /* 0x000fe80008000f00 */
[----:B------:R-:W-:Y:S04]  /*3f70*/  SHF.L.U32 R2, R2, 0x1f, RZ ;  /* 0x0000001f02027819 */ /* 0x000fe800000006ff */
[----:B------:R-:W2:Y:S02]  /*3f80*/  SYNCS.PHASECHK.TRANS64.TRYWAIT P0, [UR7+0x88], R2 ;  /* 0x00008802ff0075a7 */ /* 0x000ea40008001107 */
[----:B--2---:R-:W-:Y:S05]  /*3f90*/  @!P0 BRA `(.L_x_71) ;  /* 0x0000006400808947 */ /* 0x004fea0003800000 */
.L_x_70:
[----:B------:R-:W-:Y:S01]  /*3fa0*/  R2UR UR43, R15 ;  /* 0x000000000f2b72ca */ /* 0x000fe200000e0000 */
[----:B------:R-:W-:Y:S01]  /*3fb0*/  IMAD.MOV.U32 R32, RZ, RZ, 0x1 ;  /* 0x00000001ff207424 */ /* 0x000fe200078e00ff */
[----:B------:R-:W-:Y:S02]  /*3fc0*/  R2UR UR42, R14 ;  /* 0x000000000e2a72ca */ /* 0x000fe400000e0000 */
[----:B------:R-:W-:Y:S02]  /*3fd0*/  ISETP.NE.U32.AND P2, PT, RZ, UR4, PT ;  /* 0x00000004ff007c0c */ /* 0x000fe4000bf45070 */
[----:B------:R-:W-:Y:S02]  /*3fe0*/  SHF.L.U32 R32, R32, 0x1f, RZ ;  /* 0x0000001f20207819 */ /* 0x000fe400000006ff */
[----:B------:R-:W-:Y:S05]  /*3ff0*/  ISETP.NE.AND.EX P2, PT, RZ, UR5, PT, P2 ;  /* 0x00000005ff007c0c */ /* 0x000fea000bf45320 */
[----:B------:R-:W-:Y:S02]  /*4000*/  USHF.L.U32 UR43, UR43, 0x6, URZ ;  /* 0x000000062b2b7899 */ /* 0x000fe400080006ff */
[----:B------:R-:W-:Y:S01]  /*4010*/  USHF.L.U32 UR42, UR42, 0x8, URZ ;  /* 0x000000082a2a7899 */ /* 0x000fe200080006ff */
[----:B------:R-:W-:Y:S11]  /*4020*/  BRA.U !UP3, `(.L_x_72) ;  /* 0x000000010b347547 */ /* 0x000ff6000b800000 */
[----:B------:R-:W-:Y:S01]  /*4030*/  UPLOP3.LUT UP0, UPT, UPT, UPT, UP2, 0x80, 0x8 ;  /* 0x000000000008789c */ /* 0x000fe20003f0f020 */
[----:B--2---:R-:W-:Y:S02]  /*4040*/  HFMA2 R0, -RZ, RZ, 0, 5.9604644775390625e-08 ;  /* 0x00000001ff007431 */ /* 0x004fe400000001ff */
[----:B------:R-:W-:Y:S03]  /*4050*/  IMAD.MOV.U32 R64, RZ, RZ, 0x1 ;  /* 0x00000001ff407424 */ /* 0x000fe600078e00ff */
[----:B------:R-:W-:Y:S05]  /*4060*/  PLOP3.LUT P0, PT, PT, PT, UP0, 0x80, 0x8 ;  /* 0x000000000008781c */ /* 0x000fea0003f0f008 */
[----:B------:R-:W2:Y:S01]  /*4070*/  @UP0 LDCU.64 UR10, c[0x0][0x888] ;  /* 0x00011100ff0a07ac */ /* 0x000ea20008000a00 */
[----:B------:R-:W-:Y:S07]  /*4080*/  @UP0 UIMAD UR8, UR36, UR4, URZ ;  /* 0x00000004240802a4 */ /* 0x000fee000f8e02ff */
[----:B------:R-:W-:Y:S01]  /*4090*/  @!P0 PRMT R64, R0, 0x7610, R64 ;  /* 0x0000761000408816 */ /* 0x000fe20000000040 */
[----:B--2---:R-:W-:Y:S03]  /*40a0*/  @UP0 UIMAD.WIDE UR10, UR8, 0x4, UR10 ;  /* 0x00000004080a08a5 */ /* 0x004fe6000f8e020a */
[----:B------:R-:W2:Y:S03]  /*40b0*/  @!UP0 LDCU UR8, c[0x0][0x880] ;  /* 0x00011000ff0887ac */ /* 0x000ea60008000800 */
[----:B------:R-:W-:Y:S01]  /*40c0*/  IMAD.U32 R8, RZ, RZ, UR10 ;  /* 0x0000000aff087e24 */ /* 0x000fe2000f8e00ff */
[----:B------:R-:W-:Y:S05]  /*40d0*/  MOV R9, UR11 ;  /* 0x0000000b00097c02 */ /* 0x000fea0008000f00 */
[----:B-----5:R3:W5:Y:S02]  /*40e0*/  @P0 LDG.E R35, desc[UR46][R8.64] ;  /* 0x0000002e08230981 */ /* 0x020764000c1e1900 */
[----:B--23--:R-:W-:Y:S07]  /*40f0*/  @!P0 IMAD.U32 R35, RZ, RZ, UR8 ;  /* 0x00000008ff238e24 */ /* 0x00cfee000f8e00ff */
.L_x_72:
[----:B-----5:R-:W-:Y:S01]  /*4100*/  @!P2 FSETP.EQ.AND P0, PT, R35, RZ, PT ;  /* 0x000000ff2300a20b */ /* 0x020fe20003f02000 */
[----:B------:R-:W-:Y:S01]  /*4110*/  @!UPT UIADD3 URZ, UPT, UPT, URZ, URZ, URZ ;  /* 0x000000fffffff290 */ /* 0x000fe2000fffe0ff */
[----:B------:R-:W-:Y:S11]  /*4120*/  @!P2 BRA `(.L_x_73) ;  /* 0x000000000014a947 */ /* 0x000ff60003800000 */
[----:B------:R-:W-:Y:S02]  /*4130*/  LOP3.LUT P2, RZ, R64, 0xff, RZ, 0xc0, !PT ;  /* 0x000000ff40ff7812 */ /* 0x000fe4000784c0ff */
[----:B------:R-:W-:Y:S04]  /*4140*/  PLOP3.LUT P0, PT, PT, PT, UP0, 0x80, 0x8 ;  /* 0x000000000008781c */ /* 0x000fe80003f0f008 */
[----:B------:R-:W-:Y:S07]  /*4150*/  PLOP3.LUT P0, PT, P0, PT, PT, 0x8, 0x80 ;  /* 0x000000000080781c */ /* 0x000fee000070e170 */
[----:B------:R-:W-:Y:S11]  /*4160*/  @P2 FSETP.EQ.AND P0, PT, R35, RZ, PT ;  /* 0x000000ff2300220b */ /* 0x000ff60003f02000 */
[----:B------:R-:W-:Y:S02]  /*4170*/  @!UPT UIADD3 URZ, UPT, UPT, URZ, URZ, URZ ;  /* 0x000000fffffff290 */ /* 0x000fe4000fffe0ff */
.L_x_73:
[----:B------:R-:W3:Y:S01]  /*4180*/  SYNCS.PHASECHK.TRANS64.TRYWAIT P2, [UR7+0x60], R32 ;  /* 0x00006020ff0075a7 */ /* 0x000ee20008041107 */
[----:B------:R-:W-:Y:S04]  /*4190*/  ELECT P4, URZ, PT ;  /* 0x0000000000ff782f */ /* 0x000fe80003880000 */
[----:B------:R-:W-:Y:S11]  /*41a0*/  PLOP3.LUT P4, PT, P0, P4, PT, 0xf2, 0x2f ;  /* 0x00000000002f781c */ /* 0x000ff60000789e72 */
[----:B------:R-:W-:Y:S02]  /*41b0*/  @!UPT UIADD3 URZ, UPT, UPT, URZ, URZ, URZ ;  /* 0x000000fffffff290 */ /* 0x000fe4000fffe0ff */
[----:B-1----:R-:W-:Y:S05]  /*41c0*/  @!P4 IADD3 R8, P0, PT, R30, 0x580, RZ ;  /* 0x000005801e08c810 */ /* 0x002fea0007f1e0ff */
[----:B--2---:R-:W-:Y:S01]  /*41d0*/  @!P4 IMAD.X R2, RZ, RZ, R31, P0 ;  /* 0x000000ffff02c224 */ /* 0x004fe200000e061f */
[----:B---3--:R-:W-:Y:S07]  /*41e0*/  @!P2 BRA `(.L_x_74) ;  /* 0x000000640004a947 */ /* 0x008fee0003800000 */
.L_x_197:
[----:B------:R-:W-:Y:S01]  /*41f0*/  @!P4 R2UR UR9, R8 ;  /* 0x000000000809c2ca */ /* 0x000fe200000e0000 */
[----:B------:R-:W-:Y:S01]  /*4200*/  VOTEU.ALL UP1, P4 ;  /* 0x0000000000ff7886 */ /* 0x000fe20002020000 */
[----:B------:R-:W-:Y:S01]  /*4210*/  @!P4 R2UR UR8, R2 ;  /* 0x000000000208c2ca */ /* 0x000fe200000e0000 */
[----:B-1----:R-:W-:Y:S01]  /*4220*/  @!P4 IMAD.MOV.U32 R0, RZ, RZ, 0x2000 ;  /* 0x00002000ff00c424 */ /* 0x002fe200078e00ff */
[----:B------:R-:W-:Y:S01]  /*4230*/  UMOV UR44, UR36 ;  /* 0x00000024002c7c82 */ /* 0x000fe20008000000 */
[----:B------:R-:W-:Y:S02]  /*4240*/  UPRMT UR21, UR37, 0x654, UR41 ;  /* 0x0000065425157896 */ /* 0x000fe40008000029 */
[----:B------:R-:W-:Y:S01]  /*4250*/  @!UP1 UIADD3 UR40, UPT, UPT, UR7, 0x400, URZ ;  /* 0x0000040007289890 */ /* 0x000fe2000fffe0ff */
[----:B------:R-:W-:Y:S05]  /*4260*/  VOTEU.ALL UP1, P4 ;  /* 0x0000000000ff7886 */ /* 0x000fea0002020000 */
[----:B------:R-:W-:Y:S01]  /*4270*/  IMAD.U32 R8, RZ, RZ, UR9 ;  /* 0x00000009ff087e24 */ /* 0x000fe2000f8e00ff */
[----:B------:R-:W-:Y:S01]  /*4280*/  UMOV UR9, 0x10000000 ;  /* 0x1000000000097882 */ /* 0x000fe20000000000 */
[----:B------:R-:W-:Y:S01]  /*4290*/  IMAD.U32 R9, RZ, RZ, UR8 ;  /* 0x00000008ff097e24 */ /* 0x000fe2000f8e00ff */
[----:B------:R-:W-:Y:S02]  /*42a0*/  UMOV UR8, 0x0 ;  /* 0x0000000000087882 */ /* 0x000fe40000000000 */
[----:B------:R-:W-:Y:S02]  /*42b0*/  @!P4 R2UR UR10, R8 ;  /* 0x00000000080ac2ca */ /* 0x000fe400000e0000 */
[----:B------:R-:W-:Y:S02]  /*42c0*/  @!P4 R2UR UR11, R9 ;  /* 0x00000000090bc2ca */ /* 0x000fe400000e0000 */
[----:B------:R-:W-:Y:S05]  /*42d0*/  @!P4 IADD3 R8, P0, PT, R30, 0x580, RZ ;  /* 0x000005801e08c810 */ /* 0x000fea0007f1e0ff */
[----:B------:R-:W-:Y:S06]  /*42e0*/  @!P4 IMAD.X R2, RZ, RZ, R31, P0 ;  /* 0x000000ffff02c224 */ /* 0x000fec00000e061f */
[----:B------:R1:W-:Y:S01]  /*42f0*/  @!UP1 UTMALDG.3D [UR40], [UR10], desc[UR8] ;  /* 0x000008280a0095b4 */ /* 0x0003e20008011000 */
[----:B------:R1:W-:Y:S01]  /*4300*/  @!P4 SYNCS.ARRIVE.TRANS64.RED.A0TR RZ, [UR7+0x40], R0 ;  /* 0x00004000ffffc9a7 */ /* 0x0003e20008300407 */
[----:B------:R-:W-:Y:S01]  /*4310*/  SYNCS.ARRIVE.TRANS64.RED.A1T0 RZ, [UR21], RZ ;  /* 0x000000ffffff79a7 */ /* 0x000fe20008100415 */
[----:B------:R-:W2:Y:S02]  /*4320*/  SYNCS.PHASECHK.TRANS64.TRYWAIT P2, [UR7+0x68], R32 ;  /* 0x00006820ff0075a7 */ /* 0x000ea40008041107 */
[----:B-12---:R-:W-:Y:S05]  /*4330*/  @!P2 BRA `(.L_x_75) ;  /* 0x0000006000c8a947 */ /* 0x006fea0003800000 */
.L_x_199:
[----:B------:R-:W-:Y:S01]  /*4340*/  @!P4 R2UR UR9, R8 ;  /* 0x000000000809c2ca */ /* 0x000fe200000e0000 */
[----:B------:R-:W-:Y:S01]  /*4350*/  VOTEU.ALL UP1, P4 ;  /* 0x0000000000ff7886 */ /* 0x000fe20002020000 */
[----:B------:R-:W-:Y:S01]  /*4360*/  @!P4 R2UR UR8, R2 ;  /* 0x000000000208c2ca */ /* 0x000fe200000e0000 */
[----:B-1----:R-:W-:Y:S01]  /*4370*/  @!P4 IMAD.MOV.U32 R0, RZ, RZ, 0x2000 ;  /* 0x00002000ff00c424 */ /* 0x002fe200078e00ff */
[----:B------:R-:W-:Y:S01]  /*4380*/  UMOV UR35, UR43 ;  /* 0x0000002b00237c82 */ /* 0x000fe20008000000 */
[----:B------:R-:W-:Y:S02]  /*4390*/  UPRMT UR15, UR37, 0x654, UR33 ;  /* 0x00000654250f7896 */ /* 0x000fe40008000021 */
[----:B------:R-:W-:Y:S02]  /*43a0*/  @!UP1 UIADD3 UR34, UPT, UPT, UR42, 0x20, URZ ;  /* 0x000000202a229890 */ /* 0x000fe4000fffe0ff */
[----:B------:R-:W-:Y:S01]  /*43b0*/  @!UP1 UIADD3 UR32, UPT, UPT, UR7, 0x2400, URZ ;  /* 0x0000240007209890 */ /* 0x000fe2000fffe0ff */
[----:B------:R-:W-:Y:S03]  /*43c0*/  VOTEU.ALL UP1, P4 ;  /* 0x0000000000ff7886 */ /* 0x000fe60002020000 */
        /* <DEDUP_REMOVED lines=13> */
.L_x_201:
[----:B------:R-:W-:Y:S01]  /*44a0*/  @!P4 R2UR UR9, R8 ;  /* 0x000000000809c2ca */ /* 0x000fe200000e0000 */
[----:B------:R-:W-:Y:S01]  /*44b0*/  VOTEU.ALL UP1, P4 ;  /* 0x0000000000ff7886 */ /* 0x000fe20002020000 */
[----:B------:R-:W-:Y:S01]  /*44c0*/  @!P4 R2UR UR8, R2 ;  /* 0x000000000208c2ca */ /* 0x000fe200000e0000 */
[----:B-1----:R-:W-:Y:S01]  /*44d0*/  @!P4 IMAD.MOV.U32 R0, RZ, RZ, 0x2000 ;  /* 0x00002000ff00c424 */ /* 0x002fe200078e00ff */
[----:B------:R-:W-:Y:S01]  /*44e0*/  UMOV UR27, UR43 ;  /* 0x0000002b001b7c82 */ /* 0x000fe20008000000 */
[----:B------:R-:W-:Y:S01]  /*44f0*/  UMOV UR28, UR36 ;  /* 0x00000024001c7c82 */ /* 0x000fe20008000000 */
[----:B------:R-:W-:Y:S02]  /*4500*/  @!UP1 UIADD3 UR26, UPT, UPT, UR42, 0x40, URZ ;  /* 0x000000402a1a9890 */ /* 0x000fe4000fffe0ff */
[----:B------:R-:W-:Y:S01]  /*4510*/  @!UP1 UIADD3 UR24, UPT, UPT, UR7, 0x4400, URZ ;  /* 0x0000440007189890 */ /* 0x000fe2000fffe0ff */
[----:B------:R-:W-:Y:S01]  /*4520*/  VOTEU.ALL UP1, P4 ;  /* 0x0000000000ff7886 */ /* 0x000fe20002020000 */
[----:B------:R-:W-:Y:S03]  /*4530*/  UPRMT UR14, UR37, 0x654, UR25 ;  /* 0x00000654250e7896 */ /* 0x000fe60008000019 */
        /* <DEDUP_REMOVED lines=13> */
.L_x_203:
[----:B------:R-:W-:Y:S01]  /*4610*/  @!P4 R2UR UR9, R8 ;  /* 0x000000000809c2ca */ /* 0x000fe200000e0000 */
[----:B------:R-:W-:Y:S01]  /*4620*/  VOTEU.ALL UP1, P4 ;  /* 0x0000000000ff7886 */ /* 0x000fe20002020000 */
[----:B------:R-:W-:Y:S01]  /*4630*/  @!P4 R2UR UR8, R2 ;  /* 0x000000000208c2ca */ /* 0x000fe200000e0000 */
[----:B-1----:R-:W-:Y:S01]  /*4640*/  @!P4 IMAD.MOV.U32 R0, RZ, RZ, 0x2000 ;  /* 0x00002000ff00c424 */ /* 0x002fe200078e00ff */
[----:B------:R-:W-:Y:S01]  /*4650*/  UMOV UR19, UR43 ;  /* 0x0000002b00137c82 */ /* 0x000fe20008000000 */
[----:B------:R-:W-:Y:S01]  /*4660*/  UMOV UR20, UR36 ;  /* 0x0000002400147c82 */ /* 0x000fe20008000000 */
[----:B------:R-:W-:Y:S01]  /*4670*/  @!UP1 UIADD3 UR18, UPT, UPT, UR42, 0x60, URZ ;  /* 0x000000602a129890 */ /* 0x000fe2000fffe0ff */
[----:B------:R-:W-:Y:S01]  /*4680*/  SHF.L.U32 R14, RZ, 0x1f, RZ ;  /* 0x0000001fff0e7819 */ /* 0x000fe200000006ff */
        /* <DEDUP_REMOVED lines=16> */
.L_x_205:
[----:B------:R-:W-:Y:S01]  /*4790*/  @!P4 R2UR UR9, R8 ;  /* 0x000000000809c2ca */ /* 0x000fe200000e0000 */
[----:B------:R-:W-:Y:S01]  /*47a0*/  VOTEU.ALL UP1, P4 ;  /* 0x0000000000ff7886 */ /* 0x000fe20002020000 */
[----:B------:R-:W-:Y:S01]  /*47b0*/  @!P4 R2UR UR8, R2 ;  /* 0x000000000208c2ca */ /* 0x000fe200000e0000 */
[----:B-1----:R-:W-:Y:S01]  /*47c0*/  @!P4 IMAD.MOV.U32 R0, RZ, RZ, 0x2000 ;  /* 0x00002000ff00c424 */ /* 0x002fe200078e00ff */
[----:B------:R-:W-:Y:S01]  /*47d0*/  UMOV UR18, 0x0 ;  /* 0x0000000000127882 */ /* 0x000fe20000000000 */
[----:B------:R-:W-:Y:S01]  /*47e0*/  UMOV UR19, 0x10000000 ;  /* 0x1000000000137882 */ /* 0x000fe20000000000 */
[----:B------:R-:W-:Y:S01]  /*47f0*/  @!UP1 UIADD3 UR10, UPT, UPT, UR42, 0x80, URZ ;  /* 0x000000802a0a9890 */ /* 0x000fe2000fffe0ff */
[----:B------:R-:W-:Y:S01]  /*4800*/  UMOV UR11, UR43 ;  /* 0x0000002b000b7c82 */ /* 0x000fe20008000000 */
[----:B------:R-:W-:Y:S05]  /*4810*/  UMOV UR12, UR36 ;  /* 0x00000024000c7c82 */ /* 0x000fea0008000000 */
[----:B------:R-:W-:Y:S01]  /*4820*/  IMAD.U32 R8, RZ, RZ, UR9 ;  /* 0x00000009ff087e24 */ /* 0x000fe2000f8e00ff */
[----:B------:R-:W-:Y:S01]  /*4830*/  UMOV UR9, UR41 ;  /* 0x0000002900097c82 */ /* 0x000fe20008000000 */
[----:B------:R-:W-:Y:S01]  /*4840*/  IMAD.U32 R9, RZ, RZ, UR8 ;  /* 0x00000008ff097e24 */ /* 0x000fe2000f8e00ff */
[----:B------:R-:W-:Y:S02]  /*4850*/  @!UP1 UIADD3 UR8, UPT, UPT, UR7, 0x400, URZ ;  /* 0x0000040007089890 */ /* 0x000fe4000fffe0ff */
[----:B------:R-:W-:Y:S01]  /*4860*/  @!P4 R2UR UR22, R8 ;  /* 0x000000000816c2ca */ /* 0x000fe200000e0000 */
[----:B------:R-:W-:Y:S01]  /*4870*/  VOTEU.ALL UP1, P4 ;  /* 0x0000000000ff7886 */ /* 0x000fe20002020000 */
        /* <DEDUP_REMOVED lines=8> */
.L_x_207:
        /* <DEDUP_REMOVED lines=23> */
.L_x_209:
[----:B------:R-:W2:Y:S01]  /*4a70*/  LDC.64 R12, c[0x0][0xb18] ;  /* 0x0002c600ff0c7b82 */ /* 0x000ea20000000a00 */
[----:B------:R-:W-:Y:S01]  /*4a80*/  @!P4 R2UR UR8, R2 ;  /* 0x000000000208c2ca */ /* 0x000fe200000e0000 */
[----:B------:R-:W-:Y:S01]  /*4a90*/  VOTEU.ALL UP1, P4 ;  /* 0x0000000000ff7886 */ /* 0x000fe20002020000 */
[----:B------:R-:W-:Y:S01]  /*4aa0*/  @!P4 R2UR UR9, R8 ;  /* 0x000000000809c2ca */ /* 0x000fe200000e0000 */
[----:B-1----:R-:W-:Y:S01]  /*4ab0*/  @!P4 IMAD.MOV.U32 R0, RZ, RZ, 0x2000 ;  /* 0x00002000ff00c424 */ /* 0x002fe200078e00ff */
[----:B------:R-:W-:Y:S03]  /*4ac0*/  UMOV UR18, 0x0 ;  /* 0x0000000000127882 */ /* 0x000fe60000000000 */
[----:B------:R-:W1:Y:S01]  /*4ad0*/  @!P1 LDC R2, c[0x0][0xb0c] ;  /* 0x0002c300ff029b82 */ /* 0x000e620000000800 */
[----:B------:R-:W-:Y:S01]  /*4ae0*/  @!UP1 UIADD3 UR10, UPT, UPT, UR42, 0xc0, URZ ;  /* 0x000000c02a0a9890 */ /* 0x000fe2000fffe0ff */
[----:B------:R-:W-:Y:S01]  /*4af0*/  @P3 SHF.R.U32.HI R27, RZ, 0x10, R21 ;  /* 0x00000010ff1b3819 */ /* 0x000fe20000011615 */
[----:B------:R-:W-:Y:S01]  /*4b00*/  UMOV UR19, 0x10000000 ;  /* 0x1000000000137882 */ /* 0x000fe20000000000 */
[----:B------:R-:W-:Y:S01]  /*4b10*/  UMOV UR11, UR43 ;  /* 0x0000002b000b7c82 */ /* 0x000fe20008000000 */
[----:B------:R-:W-:Y:S01]  /*4b20*/  UMOV UR12, UR36 ;  /* 0x00000024000c7c82 */ /* 0x000fe20008000000 */
[----:B------:R-:W-:Y:S02]  /*4b30*/  VIADD R29, R29, 0x1 ;  /* 0x000000011d1d7836 */ /* 0x000fe40000000000 */
[----:B------:R-:W-:Y:S01]  /*4b40*/  IMAD.U32 R9, RZ, RZ, UR8 ;  /* 0x00000008ff097e24 */ /* 0x000fe2000f8e00ff */
[----:B------:R-:W-:Y:S01]  /*4b50*/  @!UP1 UIADD3 UR8, UPT, UPT, UR7, 0x4400, URZ ;  /* 0x0000440007089890 */ /* 0x000fe2000fffe0ff */
[----:B------:R-:W-:Y:S01]  /*4b60*/  IMAD.U32 R8, RZ, RZ, UR9 ;  /* 0x00000009ff087e24 */ /* 0x000fe2000f8e00ff */
[----:B------:R-:W-:Y:S01]  /*4b70*/  VOTEU.ALL UP1, P4 ;  /* 0x0000000000ff7886 */ /* 0x000fe20002020000 */
[----:B------:R-:W-:Y:S01]  /*4b80*/  UMOV UR9, UR25 ;  /* 0x0000001900097c82 */ /* 0x000fe20008000000 */
[----:B------:R-:W-:Y:S02]  /*4b90*/  @!P4 R2UR UR21, R9 ;  /* 0x000000000915c2ca */ /* 0x000fe400000e0000 */
[----:B------:R-:W-:Y:S02]  /*4ba0*/  @!P4 R2UR UR20, R8 ;  /* 0x000000000814c2ca */ /* 0x000fe400000e0000 */
[----:B------:R-:W3:Y:S11]  /*4bb0*/  LDC.64 R8, c[0x0][0xb10] ;  /* 0x0002c400ff087b82 */ /* 0x000ef60000000a00 */
[----:B------:R1:W-:Y:S01]  /*4bc0*/  @!UP1 UTMALDG.3D [UR8], [UR20], desc[UR18] ;  /* 0x00001208140095b4 */ /* 0x0003e20008011000 */
[----:B------:R5:W-:Y:S01]  /*4bd0*/  @!P4 SYNCS.ARRIVE.TRANS64.RED.A0TR RZ, [UR7+0x50], R0 ;  /* 0x00005000ffffc9a7 */ /* 0x000be20008300407 */
[C---:B---3--:R-:W-:Y:S01]  /*4be0*/  @!P1 IMAD.HI.U32 R8, R11.reuse, R8, RZ ;  /* 0x000000080b089227 */ /* 0x048fe200078e00ff */
[----:B--2---:R-:W-:Y:S02]  /*4bf0*/  @!P1 ISETP.NE.AND P0, PT, R12, 0x1, PT ;  /* 0x000000010c00980c */ /* 0x004fe40003f05270 */
[----:B-1----:R-:W-:Y:S01]  /*4c00*/  @!P1 ISETP.NE.AND P2, PT, R2, 0x1, PT ;  /* 0x000000010200980c */ /* 0x002fe20003f45270 */
[----:B------:R-:W-:Y:S01]  /*4c10*/  SYNCS.ARRIVE.TRANS64.RED.A1T0 RZ, [UR14], RZ ;  /* 0x000000ffffff79a7 */ /* 0x000fe2000810040e */
[C---:B------:R-:W-:Y:S01]  /*4c20*/  @!P1 IMAD.HI.U32 R13, R10.reuse, R13, RZ ;  /* 0x0000000d0a0d9227 */ /* 0x040fe200078e00ff */
[----:B------:R-:W-:Y:S04]  /*4c30*/  @!P1 SHF.R.U32.HI R8, RZ, R9, R8 ;  /* 0x00000009ff089219 */ /* 0x000fe80000011608 */
[----:B------:R-:W-:Y:S01]  /*4c40*/  @!P1 SEL R8, R11, R8, !P2 ;  /* 0x000000080b089207 */ /* 0x000fe20005000000 */
[----:B------:R-:W1:Y:S01]  /*4c50*/  SYNCS.PHASECHK.TRANS64.TRYWAIT P5, [UR7+0x78], R14 ;  /* 0x0000780eff0075a7 */ /* 0x000e6200080a1107 */
[----:B-----5:R-:W2:Y:S02]  /*4c60*/  @!P1 LDC R0, c[0x0][0xb20] ;  /* 0x0002c800ff009b82 */ /* 0x020ea40000000800 */
[----:B--2---:R-:W-:Y:S04]  /*4c70*/  @!P1 SHF.R.U32.HI R0, RZ, R0, R13 ;  /* 0x00000000ff009219 */ /* 0x004fe8000001160d */
[----:B------:R-:W-:Y:S05]  /*4c80*/  @!P1 SEL R9, R10, R0, !P0 ;  /* 0x000000000a099207 */ /* 0x000fea0004000000 */
[----:B------:R-:W-:Y:S02]  /*4c90*/  @!P1 IMAD.IADD R0, R9, 0x1, -R8 ;  /* 0x0000000109009824 */ /* 0x000fe400078e0a08 */
[----:B------:R-:W-:Y:S02]  /*4ca0*/  @!P1 IMAD.IADD R8, R8, 0x1, -R9 ;  /* 0x0000000108089824 */ /* 0x000fe400078e0a09 */
[----:B------:R-:W-:Y:S02]  /*4cb0*/  @!P1 IMAD R11, R0, R2, R11 ;  /* 0x00000002000b9224 */ /* 0x000fe400078e020b */
[----:B------:R-:W-:Y:S01]  /*4cc0*/  @!P1 IMAD R10, R8, R12, R10 ;  /* 0x0000000c080a9224 */ /* 0x000fe200078e020a */
[----:B-1----:R-:W-:Y:S06]  /*4cd0*/  @!P5 BRA `(.L_x_81) ;  /* 0x0000005800f0d947 */ /* 0x002fec0003800000 */
.L_x_211:
[----:B------:R-:W-:Y:S01]  /*4ce0*/  @!P4 IADD3 R2, P0, PT, R30, 0x580, RZ ;  /* 0x000005801e02c810 */ /* 0x000fe20007f1e0ff */
[----:B------:R-:W-:Y:S01]  /*4cf0*/  VOTEU.ALL UP1, P4 ;  /* 0x0000000000ff7886 */ /* 0x000fe20002020000 */
[----:B------:R-:W-:Y:S01]  /*4d00*/  UMOV UR18, 0x0 ;  /* 0x0000000000127882 */ /* 0x000fe20000000000 */
[----:B------:R-:W-:Y:S01]  /*4d10*/  UMOV UR19, 0x10000000 ;  /* 0x1000000000137882 */ /* 0x000fe20000000000 */
[----:B------:R-:W-:Y:S01]  /*4d20*/  @!P4 R2UR UR9, R2 ;  /* 0x000000000209c2ca */ /* 0x000fe200000e0000 */
[----:B-1----:R-:W-:Y:S01]  /*4d30*/  @!P4 IMAD.X R0, RZ, RZ, R31, P0 ;  /* 0x000000ffff00c224 */ /* 0x002fe200000e061f */
[----:B------:R-:W-:Y:S01]  /*4d40*/  @!UP1 UIADD3 UR10, UPT, UPT, UR42, 0xe0, URZ ;  /* 0x000000e02a0a9890 */ /* 0x000fe2000fffe0ff */
[----:B------:R-:W-:Y:S01]  /*4d50*/  ISETP.NE.AND P0, PT, R29, 0x2, PT ;  /* 0x000000021d00780c */ /* 0x000fe20003f05270 */
[----:B------:R-:W-:Y:S01]  /*4d60*/  UMOV UR11, UR43 ;  /* 0x0000002b000b7c82 */ /* 0x000fe20008000000 */
[----:B------:R-:W-:Y:S01]  /*4d70*/  UMOV UR12, UR36 ;  /* 0x00000024000c7c82 */ /* 0x000fe20008000000 */
[----:B------:R-:W-:Y:S01]  /*4d80*/  @!P4 R2UR UR8, R0 ;  /* 0x000000000008c2ca */ /* 0x000fe200000e0000 */
[----:B------:R-:W-:Y:S01]  /*4d90*/  IMAD.IADD R14, R10, 0x1, R62 ;  /* 0x000000010a0e7824 */ /* 0x000fe200078e023e */
[----:B------:R-:W-:Y:S01]  /*4da0*/  @P3 R2UR UR36, R27 ;  /* 0x000000001b2432ca */ /* 0x000fe200000e0000 */
[----:B------:R-:W-:Y:S01]  /*4db0*/  IMAD.IADD R15, R11, 0x1, R63 ;  /* 0x000000010b0f7824 */ /* 0x000fe200078e023f */
[----:B------:R-:W-:Y:S02]  /*4dc0*/  SEL R0, RZ, 0x1, P0 ;  /* 0x00000001ff007807 */ /* 0x000fe40000000000 */
[----:B------:R-:W-:Y:S01]  /*4dd0*/  SEL R29, R29, RZ, P0 ;  /* 0x000000ff1d1d7207 */ /* 0x000fe20000000000 */
[----:B------:R-:W-:Y:S01]  /*4de0*/  IMAD.U32 R8, RZ, RZ, UR9 ;  /* 0x00000009ff087e24 */ /* 0x000fe2000f8e00ff */
[----:B------:R-:W-:Y:S01]  /*4df0*/  UMOV UR9, UR17 ;  /* 0x0000001100097c82 */ /* 0x000fe20008000000 */
[----:B------:R-:W-:Y:S03]  /*4e00*/  LOP3.LUT R28, R28, R0, RZ, 0x3c, !PT ;  /* 0x000000001c1c7212 */ /* 0x000fe600078e3cff */
[----:B------:R-:W-:Y:S01]  /*4e10*/  @!P4 R2UR UR14, R8 ;  /* 0x00000000080ec2ca */ /* 0x000fe200000e0000 */
[----:B------:R-:W-:Y:S01]  /*4e20*/  IMAD.U32 R9, RZ, RZ, UR8 ;  /* 0x00000008ff097e24 */ /* 0x000fe2000f8e00ff */
[----:B------:R-:W-:Y:S01]  /*4e30*/  @!UP1 UIADD3 UR8, UPT, UPT, UR7, 0x6400, URZ ;  /* 0x0000640007089890 */ /* 0x000fe2000fffe0ff */
[----:B------:R-:W-:Y:S03]  /*4e40*/  VOTEU.ALL UP1, P4 ;  /* 0x0000000000ff7886 */ /* 0x000fe60002020000 */
[----:B------:R-:W-:Y:S11]  /*4e50*/  @!P4 R2UR UR15, R9 ;  /* 0x00000000090fc2ca */ /* 0x000ff600000e0000 */
[----:B------:R-:W-:Y:S02]  /*4e60*/  @!UPT UIADD3 URZ, UPT, UPT, URZ, URZ, URZ ;  /* 0x000000fffffff290 */ /* 0x000fe4000fffe0ff */
[----:B------:R2:W-:Y:S01]  /*4e70*/  @!UP1 UTMALDG.3D [UR8], [UR14], desc[UR18] ;  /* 0x000012080e0095b4 */ /* 0x0005e20008011000 */
[----:B------:R2:W-:Y:S01]  /*4e80*/  @!P4 SYNCS.ARRIVE.TRANS64.RED.A0TR RZ, [UR7+0x58], R25 ;  /* 0x00005819ffffc9a7 */ /* 0x0005e20008300407 */
[----:B------:R-:W-:Y:S01]  /*4e90*/  UPLOP3.LUT UP1, UPT, UPT, UPT, UPT, 0x80, 0x8 ;  /* 0x000000000008789c */ /* 0x000fe20003f2f070 */
[----:B------:R-:W-:Y:S01]  /*4ea0*/  SYNCS.ARRIVE.TRANS64.RED.A1T0 RZ, [UR13], RZ ;  /* 0x000000ffffff79a7 */ /* 0x000fe2000810040d */
[----:B------:R-:W-:Y:S09]  /*4eb0*/  @P3 BRA `(.L_x_82) ;  /* 0xffffffec002c3947 */ /* 0x000ff2000383ffff */
[----:B------:R-:W1:Y:S02]  /*4ec0*/  SYNCS.PHASECHK.TRANS64.TRYWAIT P0, [UR7+0x60], R32 ;  /* 0x00006020ff0075a7 */ /* 0x000e640008001107 */
[----:B-1----:R-:W-:Y:S05]  /*4ed0*/  @!P0 BRA `(.L_x_83) ;  /* 0x0000005800888947 */ /* 0x002fea0003800000 */
.L_x_213:
[----:B------:R-:W3:Y:S02]  /*4ee0*/  SYNCS.PHASECHK.TRANS64.TRYWAIT P0, [UR7+0x68], R32 ;  /* 0x00006820ff0075a7 */ /* 0x000ee40008001107 */
[----:B---3--:R-:W-:Y:S05]  /*4ef0*/  @!P0 BRA `(.L_x_84) ;  /* 0x0000005800988947 */ /* 0x008fea0003800000 */
.L_x_215:
[----:B------:R-:W3:Y:S01]  /*4f00*/  SYNCS.PHASECHK.TRANS64.TRYWAIT P0, [UR7+0x70], R32 ;  /* 0x00007020ff0075a7 */ /* 0x000ee20008001107 */
[----:B-1----:R-:W-:Y:S01]  /*4f10*/  HFMA2 R0, -RZ, RZ, 0, 5.9604644775390625e-08 ;  /* 0x00000001ff007431 */ /* 0x002fe200000001ff */
[----:B---3--:R-:W-:Y:S06]  /*4f20*/  @!P0 BRA `(.L_x_85) ;  /* 0x0000005800a48947 */ /* 0x008fec0003800000 */
.L_x_217:
[----:B-1----:R-:W-:Y:S02]  /*4f30*/  MOV R2, UR7 ;  /* 0x0000000700027c02 */ /* 0x002fe40008000f00 */
[----:B------:R-:W-:-:S07]  /*4f40*/  SHF.L.U32 R0, R0, 0x1f, RZ ;  /* 0x0000001f00007819 */ /* 0x000fce00000006ff */
.L_x_86:
[----:B-1----:R1:W3:Y:S02]  /*4f50*/  SYNCS.PHASECHK.TRANS64.TRYWAIT P0, [R2+URZ+0x78], R0 ;  /* 0x00007800020075a7 */ /* 0x0022e400080011ff */
[----:B---3--:R-:W-:Y:S05]  /*4f60*/  @!P0 NANOSLEEP.SYNCS 0x989680 ;  /* 0x009896800000895d */ /* 0x008fea0003900000 */
[----:B------:R-:W3:Y:S02]  /*4f70*/  @!P0 SYNCS.PHASECHK.TRANS64 P0, [R2+URZ+0x78], R0 ;  /* 0x00007800020085a7 */ /* 0x000ee400080010ff */
[----:B--23--:R-:W-:Y:S05]  /*4f80*/  @P0 EXIT ;  /* 0x000000000000094d */ /* 0x00cfea0003800000 */
[----:B------:R-:W-:Y:S05]  /*4f90*/  BRA `(.L_x_86) ;  /* 0xfffffffc00ec7947 */ /* 0x000fea000383ffff */
.L_x_67:
[----:B------:R-:W-:-:S06]  /*4fa0*/  UISETP.GE.AND UP1, UPT, UR8, 0x4, UPT ;  /* 0x000000040800788c */ /* 0x000fcc000bf26270 */
[----:B------:R-:W-:-:S13]  /*4fb0*/  PLOP3.LUT P0, PT, PT, PT, UP1, 0x80, 0x8 ;  /* 0x000000000008781c */ /* 0x000fda0003f0f018 */
[----:B------:R-:W-:Y:S05]  /*4fc0*/  @!P0 EXIT ;  /* 0x000000000000894d */ /* 0x000fea0003800000 */
[----:B------:R-:W-:Y:S01]  /*4fd0*/  BAR.SYNC.DEFER_BLOCKING 0x6, 0xa0 ;  /* 0x0182800000007b1d */ /* 0x000fe20000010000 */
[C---:B------:R-:W-:Y:S01]  /*4fe0*/  IMAD.SHL.U32 R4, R76.reuse, 0x20, RZ ;  /* 0x000000204c047824 */ /* 0x040fe200078e00ff */
[C---:B------:R-:W-:Y:S01]  /*4ff0*/  R2P PR, R76.reuse, 0x6 ;  /* 0x000000064c007804 */ /* 0x040fe20000000000 */
[C---:B------:R-:W-:Y:S01]  /*5000*/  IMAD.SHL.U32 R68, R76.reuse, 0x4, RZ ;  /* 0x000000044c447824 */ /* 0x040fe200078e00ff */
[----:B------:R-:W-:Y:S01]  /*5010*/  CS2R R72, SRZ ;  /* 0x0000000000487805 */ /* 0x000fe2000001ff00 */
[----:B------:R-:W-:Y:S01]  /*5020*/  IMAD.U32 R32, R76, 0x10000, RZ ;  /* 0x000100004c207824 */ /* 0x000fe200078e00ff */
[----:B------:R-:W-:Y:S02]  /*5030*/  UMOV UR48, 0x400 ;  /* 0x0000040000307882 */ /* 0x000fe40000000000 */
[----:B------:R-:W1:Y:S01]  /*5040*/  LDC R67, c[0x0][0x370] ;  /* 0x0000dc00ff437b82 */ /* 0x000e620000000800 */
[----:B------:R-:W-:Y:S01]  /*5050*/  ULEA UR48, UR37, UR48, 0x18 ;  /* 0x0000003025307291 */ /* 0x000fe2000f8ec0ff */
[----:B------:R-:W-:Y:S01]  /*5060*/  LOP3.LUT R3, R4, 0xe0, RZ, 0xc0, !PT ;  /* 0x000000e004037812 */ /* 0x000fe200078ec0ff */
[----:B------:R-:W-:Y:S01]  /*5070*/  IMAD.SHL.U32 R2, R76, 0x10, RZ ;  /* 0x000000104c027824 */ /* 0x000fe200078e00ff */
[----:B------:R-:W-:Y:S01]  /*5080*/  LOP3.LUT R4, R4, 0x100, RZ, 0xc0, !PT ;  /* 0x0000010004047812 */ /* 0x000fe200078ec0ff */
[----:B------:R-:W-:Y:S01]  /*5090*/  UIADD3 UR4, UPT, UPT, UR48, 0x400, URZ ;  /* 0x0000040030047890 */ /* 0x000fe2000fffe0ff */
[----:B------:R-:W-:Y:S01]  /*50a0*/  LOP3.LUT R68, R3, 0x1c, R68, 0xf8, !PT ;  /* 0x0000001c03447812 */ /* 0x000fe200078ef844 */
[----:B------:R-:W-:Y:S01]  /*50b0*/  IMAD.MOV.U32 R75, RZ, RZ, 0x10 ;  /* 0x00000010ff4b7424 */ /* 0x000fe200078e00ff */
[----:B------:R-:W2:Y:S01]  /*50c0*/  LDC R28, c[0x0][0xb0c] ;  /* 0x0002c300ff1c7b82 */ /* 0x000ea20000000800 */
[----:B------:R-:W-:Y:S01]  /*50d0*/  SHF.R.U32.HI R3, RZ, 0x2, R76 ;  /* 0x00000002ff037819 */ /* 0x000fe2000001164c */
[----:B------:R-:W-:Y:S01]  /*50e0*/  IMAD.MOV.U32 R74, RZ, RZ, 0x20 ;  /* 0x00000020ff4a7424 */ /* 0x000fe200078e00ff */
[----:B------:R-:W-:Y:S01]  /*50f0*/  LOP3.LUT R32, R32, 0x600000, RZ, 0xc0, !PT ;  /* 0x0060000020207812 */ /* 0x000fe200078ec0ff */
[----:B------:R-:W-:Y:S01]  /*5100*/  IMAD.MOV.U32 R31, RZ, RZ, RZ ;  /* 0x000000ffff1f7224 */ /* 0x000fe200078e00ff */
[----:B------:R-:W-:Y:S01]  /*5110*/  LOP3.LUT R2, R4, 0x600, R2, 0xf8, !PT ;  /* 0x0000060004027812 */ /* 0x000fe200078ef802 */
[----:B------:R-:W-:Y:S01]  /*5120*/  IMAD.MOV.U32 R79, RZ, RZ, RZ ;  /* 0x000000ffff4f7224 */ /* 0x000fe200078e00ff */
[----:B------:R-:W-:Y:S01]  /*5130*/  LOP3.LUT R68, R68, 0x4, R3, 0x78, !PT ;  /* 0x0000000444447812 */ /* 0x000fe200078e7803 */
[----:B------:R-:W4:Y:S01]  /*5140*/  LDC R65, c[0x0][0xb20] ;  /* 0x0002c800ff417b82 */ /* 0x000f220000000800 */
[----:B------:R-:W3:Y:S01]  /*5150*/  LDS R0, [UR48+0x140] ;  /* 0x00014030ff007984 */ /* 0x000ee20008000800 */
[----:B------:R-:W-:Y:S01]  /*5160*/  LOP3.LUT R76, R76, 0x60, RZ, 0xc0, !PT ;  /* 0x000000604c4c7812 */ /* 0x000fe200078ec0ff */
[----:B------:R-:W-:Y:S01]  /*5170*/  IMAD.U32 R70, RZ, RZ, UR4 ;  /* 0x00000004ff467e24 */ /* 0x000fe2000f8e00ff */
[----:B------:R-:W-:Y:S01]  /*5180*/  LOP3.LUT R68, R2, R68, RZ, 0xfc, !PT ;  /* 0x0000004402447212 */ /* 0x000fe200078efcff */
[----:B------:R-:W1:Y:S01]  /*5190*/  LDCU.64 UR52, c[0x0][0x348] ;  /* 0x00006900ff3477ac */ /* 0x000e620008000a00 */
[----:B------:R-:W-:-:S02]  /*51a0*/  SEL R75, R75, 0xfffffff0, !P2 ;  /* 0xfffffff04b4b7807 */ /* 0x000fc40005000000 */
[----:B------:R-:W1:Y:S01]  /*51b0*/  LDC R27, c[0x0][0xb30] ;  /* 0x0002cc00ff1b7b82 */ /* 0x000e620000000800 */
[----:B------:R-:W-:Y:S01]  /*51c0*/  SEL R74, R74, 0xffffffe0, !P1 ;  /* 0xffffffe04a4a7807 */ /* 0x000fe20004800000 */
[----:B------:R-:W1:Y:S01]  /*51d0*/  LDCU.64 UR38, c[0x0][0x888] ;  /* 0x00011100ff2677ac */ /* 0x000e620008000a00 */
[----:B------:R-:W1:Y:S05]  /*51e0*/  LDCU.64 UR44, c[0x0][0x890] ;  /* 0x00011200ff2c77ac */ /* 0x000e6a0008000a00 */
[----:B------:R-:W1:Y:S01]  /*51f0*/  LDC.64 R60, c[0x0][0xb10] ;  /* 0x0002c400ff3c7b82 */ /* 0x000e620000000a00 */
[----:B------:R-:W-:Y:S01]  /*5200*/  UMOV UR49, URZ ;  /* 0x000000ff00317c82 */ /* 0x000fe20008000000 */
[----:B------:R-:W-:-:S06]  /*5210*/  UMOV UR51, URZ ;  /* 0x000000ff00337c82 */ /* 0x000fcc0008000000 */
[----:B------:R-:W1:Y:S08]  /*5220*/  LDC.64 R24, c[0x0][0xb18] ;  /* 0x0002c600ff187b82 */ /* 0x000e700000000a00 */
[----:B------:R-:W1:Y:S08]  /*5230*/  LDC.64 R22, c[0x0][0xb28] ;  /* 0x0002ca00ff167b82 */ /* 0x000e700000000a00 */
[----:B------:R-:W1:Y:S01]  /*5240*/  LDC.64 R58, c[0x0][0x8b0] ;  /* 0x00022c00ff3a7b82 */ /* 0x000e620000000a00 */
[----:B---3--:R-:W-:-:S07]  /*5250*/  IMAD.IADD R32, R0, 0x1, R32 ;  /* 0x0000000100207824 */ /* 0x008fce00078e0220 */
[----:B------:R-:W3:Y:S08]  /*5260*/  LDC.64 R56, c[0x0][0x8a8] ;  /* 0x00022a00ff387b82 */ /* 0x000ef00000000a00 */
[----:B--2-4-:R-:W1:Y:S02]  /*5270*/  LDC R66, c[0x0][0x374] ;  /* 0x0000dd00ff427b82 */ /* 0x014e640000000800 */
.L_x_162:
[C---:B------:R-:W-:Y:S02]  /*5280*/  LEA R0, R79.reuse, UR48, 0x3 ;  /* 0x000000304f007c11 */ /* 0x040fe4000f8e18ff */
[----:B------:R-:W-:Y:S02]  /*5290*/  SHF.L.U32 R2, R72, 0x1f, RZ ;  /* 0x0000001f48027819 */ /* 0x000fe400000006ff */
[----:B------:R-:W-:Y:S02]  /*52a0*/  LEA R16, R79, UR48, 0x4 ;  /* 0x000000304f107c11 */ /* 0x000fe4000f8e20ff */
[----:B------:R-:W2:Y:S02]  /*52b0*/  SYNCS.PHASECHK.TRANS64.TRYWAIT P0, [R0+URZ+0x90], R2 ;  /* 0x00009002000075a7 */ /* 0x000ea400080011ff */
[----:B--2---:R-:W-:Y:S05]  /*52c0*/  @!P0 BRA `(.L_x_87) ;  /* 0x0000005400d48947 */ /* 0x004fea0003800000 */
.L_x_218:
[----:B------:R-:W4:Y:S01]  /*52d0*/  LDC.64 R10, c[0x0][0xb10] ;  /* 0x0002c400ff0a7b82 */ /* 0x000f220000000a00 */
[----:B------:R-:W3:Y:S01]  /*52e0*/  LDS.128 R16, [R16+0x120] ;  /* 0x0001200010107984 */ /* 0x000ee20000000c00 */
[----:B-1----:R-:W-:Y:S01]  /*52f0*/  ISETP.NE.AND P1, PT, R27, 0x1, PT ;  /* 0x000000011b00780c */ /* 0x002fe20003f25270 */
[----:B--2---:R-:W-:Y:S01]  /*5300*/  VIADD R0, R0, 0xa0 ;  /* 0x000000a000007836 */ /* 0x004fe20000000000 */
[----:B------:R-:W-:Y:S04]  /*5310*/  ISETP.GE.AND P0, PT, R26, 0x1, PT ;  /* 0x000000011a00780c */ /* 0x000fe80003f06270 */
[----:B------:R-:W1:Y:S01]  /*5320*/  LDC.64 R8, c[0x0][0xb18] ;  /* 0x0002c600ff087b82 */ /* 0x000e620000000a00 */
[----:B------:R-:W-:Y:S01]  /*5330*/  PRMT R0, RZ, 0x654, R0 ;  /* 0x00000654ff007816 */ /* 0x000fe20000000000 */
[----:B------:R-:W-:Y:S01]  /*5340*/  @!PT LDS RZ, [RZ] ;  /* 0x00000000fffff984 */ /* 0x000fe20000000800 */
[----:B------:R-:W-:Y:S01]  /*5350*/  @!PT LDS RZ, [RZ] ;  /* 0x00000000fffff984 */ /* 0x000fe20000000800 */
[----:B------:R-:W-:Y:S01]  /*5360*/  @!PT LDS RZ, [RZ] ;  /* 0x00000000fffff984 */ /* 0x000fe20000000800 */
[----:B------:R-:W-:Y:S01]  /*5370*/  @!PT LDS RZ, [RZ] ;  /* 0x00000000fffff984 */ /* 0x000fe20000000800 */
[----:B------:R2:W-:Y:S06]  /*5380*/  MEMBAR.ALL.CTA ;  /* 0x0000000000007992 */ /* 0x0005ec0000008000 */
[----:B--2---:R-:W2:Y:S01]  /*5390*/  FENCE.VIEW.ASYNC.S ;  /* 0x00000000000073c6 */ /* 0x004ea20000000000 */
[----:B------:R-:W1:Y:S08]  /*53a0*/  @!P1 LDC R12, c[0x0][0xb20] ;  /* 0x0002c800ff0c9b82 */ /* 0x000e700000000800 */
[----:B------:R-:W1:Y:S01]  /*53b0*/  @!P1 LDC R7, c[0x0][0xb0c] ;  /* 0x0002c300ff079b82 */ /* 0x000e620000000800 */
[----:B--2---:R2:W-:Y:S01]  /*53c0*/  SYNCS.ARRIVE.TRANS64.RED.A1T0 RZ, [R0+URZ], RZ ;  /* 0x000000ff00ff79a7 */ /* 0x0045e200081004ff */
[----:B---3--:R-:W-:Y:S04]  /*53d0*/  LOP3.LUT P4, RZ, R18, 0x1, RZ, 0xc0, !PT ;  /* 0x0000000112ff7812 */ /* 0x008fe8000788c0ff */
[----:B------:R-:W-:Y:S09]  /*53e0*/  P2R R77, PR, RZ, 0x10 ;  /* 0x00000010ff4d7803 */ /* 0x000ff20000000000 */
[----:B------:R-:W-:Y:S02]  /*53f0*/  @P4 MOV R30, R16 ;  /* 0x00000010001e4202 */ /* 0x000fe40000000f00 */
[----:B------:R-:W-:Y:S01]  /*5400*/  @P4 LOP3.LUT R29, R17, 0xffff, RZ, 0xc0, !PT ;  /* 0x0000ffff111d4812 */ /* 0x000fe200078ec0ff */
[----:B--2-4-:R-:W-:Y:S06]  /*5410*/  @!P0 BRA `(.L_x_88) ;  /* 0x0000000000a48947 */ /* 0x014fec0003800000 */
[----:B------:R-:W-:Y:S01]  /*5420*/  IMAD.HI.U32 R0, R66, R25, RZ ;  /* 0x0000001942007227 */ /* 0x000fe200078e00ff */
[----:B------:R-:W-:Y:S02]  /*5430*/  ISETP.NE.AND P0, PT, R24, 0x1, PT ;  /* 0x000000011800780c */ /* 0x000fe40003f05270 */
[----:B------:R-:W-:Y:S01]  /*5440*/  ISETP.NE.AND P2, PT, R26, 0x1, PT ;  /* 0x000000011a00780c */ /* 0x000fe20003f45270 */
[----:B------:R-:W-:Y:S01]  /*5450*/  IMAD.HI.U32 R4, R67, R60, RZ ;  /* 0x0000003c43047227 */ /* 0x000fe200078e00ff */
[----:B------:R-:W-:Y:S02]  /*5460*/  SHF.R.U32.HI R0, RZ, R65, R0 ;  /* 0x00000041ff007219 */ /* 0x000fe40000011600 */
[----:B------:R-:W-:Y:S01]  /*5470*/  ISETP.NE.AND P3, PT, R28, 0x1, PT ;  /* 0x000000011c00780c */ /* 0x000fe20003f65270 */
[----:B------:R-:W-:Y:S01]  /*5480*/  IMAD.HI.U32 R6, R29, R25, RZ ;  /* 0x000000191d067227 */ /* 0x000fe200078e00ff */
[-C--:B------:R-:W-:Y:S02]  /*5490*/  SHF.R.U32.HI R4, RZ, R61.reuse, R4 ;  /* 0x0000003dff047219 */ /* 0x080fe40000011604 */
[----:B------:R-:W-:Y:S01]  /*54a0*/  SEL R0, R66, R0, !P0 ;  /* 0x0000000042007207 */ /* 0x000fe20004000000 */
[----:B------:R-:W-:Y:S01]  /*54b0*/  IMAD.HI.U32 R5, R30, R60, RZ ;  /* 0x0000003c1e057227 */ /* 0x000fe200078e00ff */
[----:B------:R-:W-:Y:S03]  /*54c0*/  SEL R4, R67, R4, !P3 ;  /* 0x0000000443047207 */ /* 0x000fe60005800000 */
[-C--:B------:R-:W-:Y:S01]  /*54d0*/  IMAD.HI.U32 R3, R0, R22.reuse, RZ ;  /* 0x0000001600037227 */ /* 0x080fe200078e00ff */
[----:B------:R-:W-:Y:S03]  /*54e0*/  SHF.R.U32.HI R5, RZ, R61, R5 ;  /* 0x0000003dff057219 */ /* 0x000fe60000011605 */
[----:B------:R-:W-:Y:S01]  /*54f0*/  IMAD.HI.U32 R2, R4, R22, RZ ;  /* 0x0000001604027227 */ /* 0x000fe200078e00ff */
[----:B------:R-:W-:Y:S02]  /*5500*/  @P2 SHF.R.U32.HI R0, RZ, R23, R3 ;  /* 0x00000017ff002219 */ /* 0x000fe40000011603 */
[----:B------:R-:W-:Y:S02]  /*5510*/  SHF.R.U32.HI R3, RZ, R65, R6 ;  /* 0x00000041ff037219 */ /* 0x000fe40000011606 */
[----:B------:R-:W-:Y:S01]  /*5520*/  @P2 SHF.R.U32.HI R4, RZ, R23, R2 ;  /* 0x00000017ff042219 */ /* 0x000fe20000011602 */
[----:B------:R-:W-:Y:S01]  /*5530*/  IMAD R0, R26, R0, RZ ;  /* 0x000000001a007224 */ /* 0x000fe200078e02ff */
[----:B------:R-:W-:Y:S02]  /*5540*/  SEL R3, R29, R3, !P0 ;  /* 0x000000031d037207 */ /* 0x000fe40004000000 */
[----:B------:R-:W-:Y:S01]  /*5550*/  SEL R2, R30, R5, !P3 ;  /* 0x000000051e027207 */ /* 0x000fe20005800000 */
[----:B------:R-:W-:Y:S01]  /*5560*/  IMAD R5, R26, R4, RZ ;  /* 0x000000041a057224 */ /* 0x000fe200078e02ff */
[C---:B------:R-:W-:Y:S01]  /*5570*/  ISETP.GE.AND P0, PT, R3.reuse, R0, PT ;  /* 0x000000000300720c */ /* 0x040fe20003f06270 */
[C---:B------:R-:W-:Y:S03]  /*5580*/  IMAD.HI.U32 R0, R3.reuse, R22, RZ ;  /* 0x0000001603007227 */ /* 0x040fe600078e00ff */
[C---:B------:R-:W-:Y:S02]  /*5590*/  ISETP.GE.OR P0, PT, R2.reuse, R5, P0 ;  /* 0x000000050200720c */ /* 0x040fe40000706670 */
[----:B------:R-:W-:Y:S04]  /*55a0*/  SHF.R.U32.HI R0, RZ, R23, R0 ;  /* 0x00000017ff007219 */ /* 0x000fe80000011600 */
[C---:B------:R-:W-:Y:S05]  /*55b0*/  SEL R6, R3.reuse, R0, !P2 ;  /* 0x0000000003067207 */ /* 0x040fea0005000000 */
        /* <DEDUP_REMOVED lines=14> */
[----:B------:R-:W-:Y:S07]  /*56a0*/  IMAD R29, R3, R24, R29 ;  /* 0x00000018031d7224 */ /* 0x000fee00078e021d */
.L_x_88:
[----:B-1----:R-:W-:Y:S01]  /*56b0*/  @!P1 ISETP.NE.AND P0, PT, R8, 0x1, PT ;  /* 0x000000010800980c */ /* 0x002fe20003f05270 */
[----:B------:R-:W-:Y:S01]  /*56c0*/  @!P1 IMAD.HI.U32 R2, R29, R9, RZ ;  /* 0x000000091d029227 */ /* 0x000fe200078e00ff */
[----:B------:R-:W-:Y:S01]  /*56d0*/  R2UR UR42, R15 ;  /* 0x000000000f2a72ca */ /* 0x000fe200000e0000 */
[----:B------:R-:W-:Y:S01]  /*56e0*/  BSSY.RECONVERGENT B6, `(.L_x_89) ;  /* 0x0000031000067945 */ /* 0x000fe20003800200 */
[----:B------:R-:W-:Y:S01]  /*56f0*/  R2UR UR41, R14 ;  /* 0x000000000e2972ca */ /* 0x000fe200000e0000 */
[----:B------:R-:W-:Y:S01]  /*5700*/  @!P1 IMAD.HI.U32 R0, R30, R10, RZ ;  /* 0x0000000a1e009227 */ /* 0x000fe200078e00ff */
[----:B------:R-:W-:Y:S02]  /*5710*/  @!P1 SHF.R.U32.HI R2, RZ, R12, R2 ;  /* 0x0000000cff029219 */ /* 0x000fe40000011602 */
[----:B------:R-:W-:Y:S01]  /*5720*/  @!P1 ISETP.NE.AND P2, PT, R7, 0x1, PT ;  /* 0x000000010700980c */ /* 0x000fe20003f45270 */
[----:B------:R-:W-:Y:S01]  /*5730*/  VIADD R79, R79, 0x1 ;  /* 0x000000014f4f7836 */ /* 0x000fe20000000000 */
[----:B------:R-:W-:Y:S02]  /*5740*/  @!P1 SEL R2, R29, R2, !P0 ;  /* 0x000000021d029207 */ /* 0x000fe40004000000 */
[----:B------:R-:W-:Y:S02]  /*5750*/  @!P1 SHF.R.U32.HI R0, RZ, R11, R0 ;  /* 0x0000000bff009219 */ /* 0x000fe40000011600 */
[----:B------:R-:W-:Y:S01]  /*5760*/  LOP3.LUT P0, RZ, R70, 0x3f0, RZ, 0xc0, !PT ;  /* 0x000003f046ff7812 */ /* 0x000fe2000780c0ff */
[----:B------:R-:W-:Y:S01]  /*5770*/  USHF.L.U32 UR42, UR42, 0x6, URZ ;  /* 0x000000062a2a7899 */ /* 0x000fe200080006ff */
[----:B------:R-:W-:Y:S01]  /*5780*/  @!P1 SEL R3, R30, R0, !P2 ;  /* 0x000000001e039207 */ /* 0x000fe20005000000 */
[----:B------:R-:W-:Y:S01]  /*5790*/  USHF.L.U32 UR41, UR41, 0x8, URZ ;  /* 0x0000000829297899 */ /* 0x000fe200080006ff */
[----:B------:R-:W-:Y:S03]  /*57a0*/  @P4 SHF.R.U32.HI R71, RZ, 0x10, R17 ;  /* 0x00000010ff474819 */ /* 0x000fe60000011611 */
[----:B------:R-:W-:Y:S02]  /*57b0*/  @!P1 IMAD.IADD R0, R2, 0x1, -R3 ;  /* 0x0000000102009824 */ /* 0x000fe400078e0a03 */
[----:B------:R-:W-:Y:S02]  /*57c0*/  @!P1 IMAD.IADD R2, R3, 0x1, -R2 ;  /* 0x0000000103029824 */ /* 0x000fe400078e0a02 */
[----:B------:R-:W-:Y:S02]  /*57d0*/  @!P1 IMAD R30, R0, R7, R30 ;  /* 0x00000007001e9224 */ /* 0x000fe400078e021e */
[----:B------:R-:W-:Y:S01]  /*57e0*/  @!P1 IMAD R29, R2, R8, R29 ;  /* 0x00000008021d9224 */ /* 0x000fe200078e021d */
[----:B------:R-:W-:Y:S06]  /*57f0*/  @!P0 BRA `(.L_x_90) ;  /* 0x00000000007c8947 */ /* 0x000fec0003800000 */
[----:B------:R-:W1:Y:S01]  /*5800*/  LDCU.64 UR8, c[0x4][0x80] ;  /* 0x01001000ff0877ac */ /* 0x000e620008000a00 */
[----:B------:R-:W-:Y:S01]  /*5810*/  MOV R2, 0x0 ;  /* 0x0000000000027802 */ /* 0x000fe20000000f00 */
[----:B------:R-:W-:Y:S02]  /*5820*/  HFMA2 R12, -RZ, RZ, 0, 5.9604644775390625e-08 ;  /* 0x00000001ff0c7431 */ /* 0x000fe400000001ff */
[----:B------:R-:W-:Y:S01]  /*5830*/  IMAD.MOV.U32 R8, RZ, RZ, 0x70 ;  /* 0x00000070ff087424 */ /* 0x000fe200078e00ff */
[----:B------:R2:W3:Y:S01]  /*5840*/  LDC.64 R14, c[0x4][R2] ;  /* 0x01000000020e7b82 */ /* 0x0004e20000000a00 */
[----:B------:R-:W4:Y:S01]  /*5850*/  LDCU.64 UR6, c[0x4][0x88] ;  /* 0x01001100ff0677ac */ /* 0x000f220008000a00 */
[----:B------:R-:W-:Y:S01]  /*5860*/  IMAD.MOV.U32 R13, RZ, RZ, RZ ;  /* 0x000000ffff0d7224 */ /* 0x000fe200078e00ff */
[----:B------:R-:W2:Y:S01]  /*5870*/  LDCU.64 UR4, c[0x4][0x8] ;  /* 0x01000100ff0477ac */ /* 0x000ea20008000a00 */
[----:B-1----:R-:W-:Y:S01]  /*5880*/  MOV R5, UR9 ;  /* 0x0000000900057c02 */ /* 0x002fe20008000f00 */
[----:B------:R-:W-:Y:S01]  /*5890*/  IMAD.U32 R4, RZ, RZ, UR8 ;  /* 0x00000008ff047e24 */ /* 0x000fe2000f8e00ff */
[----:B----4-:R-:W-:Y:S01]  /*58a0*/  MOV R7, UR7 ;  /* 0x0000000700077c02 */ /* 0x010fe20008000f00 */
[----:B------:R-:W-:Y:S01]  /*58b0*/  IMAD.U32 R6, RZ, RZ, UR6 ;  /* 0x00000006ff067e24 */ /* 0x000fe2000f8e00ff */
[----:B--2---:R-:W-:Y:S01]  /*58c0*/  MOV R11, UR5 ;  /* 0x00000005000b7c02 */ /* 0x004fe20008000f00 */
[----:B------:R-:W-:Y:S02]  /*58d0*/  IMAD.U32 R10, RZ, RZ, UR4 ;  /* 0x00000004ff0a7e24 */ /* 0x000fe4000f8e00ff */
[----:B------:R-:W-:Y:S07]  /*58e0*/  LEPC R20, `(.L_x_91) ;  /* 0x000000001014794e */ /* 0x000fee0000000000 */
[----:B---3-5:R-:W-:Y:S05]  /*58f0*/  CALL.ABS.NOINC R14 ;  /* 0x000000000e007343 */ /* 0x028fea0003c00000 */
.L_x_91:
[----:B------:R-:W1:Y:S01]  /*5900*/  LDCU.64 UR8, c[0x4][0x80] ;  /* 0x01001000ff0877ac */ /* 0x000e620008000a00 */
[----:B------:R-:W2:Y:S01]  /*5910*/  LDC.64 R2, c[0x4][R2] ;  /* 0x0100000002027b82 */ /* 0x000ea20000000a00 */
[----:B------:R-:W-:Y:S02]  /*5920*/  HFMA2 R12, -RZ, RZ, 0, 5.9604644775390625e-08 ;  /* 0x00000001ff0c7431 */ /* 0x000fe400000001ff */
[----:B------:R-:W-:Y:S02]  /*5930*/  IMAD.MOV.U32 R8, RZ, RZ, 0x70 ;  /* 0x00000070ff087424 */ /* 0x000fe400078e00ff */
[----:B------:R-:W-:Y:S01]  /*5940*/  IMAD.MOV.U32 R13, RZ, RZ, RZ ;  /* 0x000000ffff0d7224 */ /* 0x000fe200078e00ff */
[----:B------:R-:W3:Y:S01]  /*5950*/  LDCU.64 UR6, c[0x4][0x88] ;  /* 0x01001100ff0677ac */ /* 0x000ee20008000a00 */
[----:B------:R-:W4:Y:S01]  /*5960*/  LDCU.64 UR4, c[0x4][0x8] ;  /* 0x01000100ff0477ac */ /* 0x000f220008000a00 */
[----:B-1----:R-:W-:Y:S02]  /*5970*/  MOV R4, UR8 ;  /* 0x0000000800047c02 */ /* 0x002fe40008000f00 */
[----:B------:R-:W-:Y:S02]  /*5980*/  MOV R5, UR9 ;  /* 0x0000000900057c02 */ /* 0x000fe40008000f00 */
[----:B---3--:R-:W-:Y:S01]  /*5990*/  MOV R7, UR7 ;  /* 0x0000000700077c02 */ /* 0x008fe20008000f00 */
[----:B------:R-:W-:Y:S01]  /*59a0*/  IMAD.U32 R6, RZ, RZ, UR6 ;  /* 0x00000006ff067e24 */ /* 0x000fe2000f8e00ff */
[----:B----4-:R-:W-:Y:S01]  /*59b0*/  MOV R11, UR5 ;  /* 0x00000005000b7c02 */ /* 0x010fe20008000f00 */
[----:B------:R-:W-:Y:S02]  /*59c0*/  IMAD.U32 R10, RZ, RZ, UR4 ;  /* 0x00000004ff0a7e24 */ /* 0x000fe4000f8e00ff */
[----:B------:R-:W-:Y:S07]  /*59d0*/  LEPC R20, `(.L_x_90) ;  /* 0x000000001014794e */ /* 0x000fee0000000000 */
[----:B--2---:R-:W-:Y:S05]  /*59e0*/  CALL.ABS.NOINC R2 ;  /* 0x0000000002007343 */ /* 0x004fea0003c00000 */
.L_x_90:
[----:B------:R-:W-:Y:S05]  /*59f0*/  BSYNC.RECONVERGENT B6 ;  /* 0x0000000000067941 */ /* 0x000fea0003800200 */
.L_x_89:
[----:B------:R-:W-:Y:S01]  /*5a00*/  ISETP.NE.U32.AND P4, PT, R58, RZ, PT ;  /* 0x000000ff3a00720c */ /* 0x000fe20003f85070 */
[----:B------:R-:W-:Y:S01]  /*5a10*/  UISETP.NE.AND UP2, UPT, UR50, URZ, UPT ;  /* 0x000000ff3200728c */ /* 0x000fe2000bf45270 */
[----:B------:R-:W-:Y:S01]  /*5a20*/  ISETP.NE.U32.AND P2, PT, RZ, UR38, PT ;  /* 0x00000026ff007c0c */ /* 0x000fe2000bf45070 */
[----:B------:R-:W-:Y:S01]  /*5a30*/  UISETP.NE.U32.AND UP1, UPT, UR44, URZ, UPT ;  /* 0x000000ff2c00728c */ /* 0x000fe2000bf25070 */
[----:B------:R-:W-:Y:S01]  /*5a40*/  ISETP.NE.AND.EX P4, PT, R59, RZ, PT, P4 ;  /* 0x000000ff3b00720c */ /* 0x000fe20003f85340 */
[----:B------:R-:W-:Y:S01]  /*5a50*/  UPLOP3.LUT UP0, UPT, UPT, UPT, UPT, 0x40, 0x4 ;  /* 0x000000000004789c */ /* 0x000fe20003f0e870 */
[----:B------:R-:W-:Y:S01]  /*5a60*/  ISETP.NE.AND.EX P2, PT, RZ, UR39, PT, P2 ;  /* 0x00000027ff007c0c */ /* 0x000fe2000bf45320 */
[----:B------:R-:W-:Y:S01]  /*5a70*/  UISETP.NE.AND.EX UP1, UPT, UR45, URZ, UPT, UP1 ;  /* 0x000000ff2d00728c */ /* 0x000fe2000bf25310 */
[----:B------:R-:W-:Y:S04]  /*5a80*/  PLOP3.LUT P1, PT, PT, PT, UP2, 0x80, 0x8 ;  /* 0x000000000008781c */ /* 0x000fe80003f2f028 */
[----:B------:R-:W-:Y:S06]  /*5a90*/  @UP2 UPLOP3.LUT UP0, UPT, UPT, UPT, UP1, 0x80, 0x8 ;  /* 0x000000000008289c */ /* 0x000fec0003f0f010 */
[----:B------:R-:W-:Y:S01]  /*5aa0*/  PLOP3.LUT P0, PT, PT, PT, UP0, 0x80, 0x8 ;  /* 0x000000000008781c */ /* 0x000fe20003f0f008 */
[----:B------:R-:W-:Y:S01]  /*5ab0*/  @!UPT UIADD3 URZ, UPT, UPT, URZ, URZ, URZ ;  /* 0x000000fffffff290 */ /* 0x000fe2000fffe0ff */
[----:B------:R-:W-:Y:S11]  /*5ac0*/  BRA.U !UP1, `(.L_x_92) ;  /* 0x0000000109387547 */ /* 0x000ff6000b800000 */
[----:B------:R-:W-:Y:S01]  /*5ad0*/  UISETP.NE.U32.AND UP0, UPT, UR38, URZ, UPT ;  /* 0x000000ff2600728c */ /* 0x000fe2000bf05070 */
[----:B------:R-:W-:Y:S02]  /*5ae0*/  HFMA2 R0, -RZ, RZ, 0, 5.9604644775390625e-08 ;  /* 0x00000001ff007431 */ /* 0x000fe400000001ff */
[----:B------:R-:W-:Y:S01]  /*5af0*/  IMAD.MOV.U32 R64, RZ, RZ, 0x1 ;  /* 0x00000001ff407424 */ /* 0x000fe200078e00ff */
[----:B------:R-:W-:Y:S06]  /*5b00*/  UISETP.NE.AND.EX UP0, UPT, UR39, URZ, UPT, UP0 ;  /* 0x000000ff2700728c */ /* 0x000fec000bf05300 */
[----:B------:R-:W-:Y:S05]  /*5b10*/  PLOP3.LUT P3, PT, PT, PT, UP0, 0x80, 0x8 ;  /* 0x000000000008781c */ /* 0x000fea0003f6f008 */
[----:B------:R-:W1:Y:S01]  /*5b20*/  @UP0 LDCU.64 UR6, c[0x0][0x888] ;  /* 0x00011100ff0607ac */ /* 0x000e620008000a00 */
[----:B------:R-:W-:Y:S07]  /*5b30*/  @UP0 UIMAD UR4, UR36, UR44, URZ ;  /* 0x0000002c240402a4 */ /* 0x000fee000f8e02ff */
[----:B------:R-:W-:Y:S01]  /*5b40*/  @!P3 PRMT R64, R0, 0x7610, R64 ;  /* 0x000076100040b816 */ /* 0x000fe20000000040 */
[----:B-1----:R-:W-:Y:S03]  /*5b50*/  @UP0 UIMAD.WIDE UR6, UR4, 0x4, UR6 ;  /* 0x00000004040608a5 */ /* 0x002fe6000f8e0206 */
[----:B------:R-:W1:Y:S03]  /*5b60*/  @!UP0 LDCU UR4, c[0x0][0x880] ;  /* 0x00011000ff0487ac */ /* 0x000e660008000800 */
[----:B------:R-:W-:Y:S01]  /*5b70*/  IMAD.U32 R2, RZ, RZ, UR6 ;  /* 0x00000006ff027e24 */ /* 0x000fe2000f8e00ff */
[----:B------:R-:W-:Y:S05]  /*5b80*/  MOV R3, UR7 ;  /* 0x0000000700037c02 */ /* 0x000fea0008000f00 */
[----:B-----5:R2:W5:Y:S02]  /*5b90*/  @P3 LDG.E R35, desc[UR46][R2.64] ;  /* 0x0000002e02233981 */ /* 0x020564000c1e1900 */
[----:B-12---:R-:W-:Y:S02]  /*5ba0*/  @!P3 IMAD.U32 R35, RZ, RZ, UR4 ;  /* 0x00000004ff23be24 */ /* 0x006fe4000f8e00ff */
.L_x_92:
[----:B------:R-:W-:Y:S05]  /*5bb0*/  @!P4 BRA `(.L_x_93) ;  /* 0x000000000020c947 */ /* 0x000fea0003800000 */
[----:B------:R-:W-:Y:S04]  /*5bc0*/  ISETP.NE.U32.AND P3, PT, R56, RZ, PT ;  /* 0x000000ff3800720c */ /* 0x000fe80003f65070 */
[----:B------:R-:W-:Y:S11]  /*5bd0*/  ISETP.NE.AND.EX P3, PT, R57, RZ, PT, P3 ;  /* 0x000000ff3900720c */ /* 0x000ff60003f65330 */
[----:B------:R-:W-:Y:S02]  /*5be0*/  @!UPT UIADD3 URZ, UPT, UPT, URZ, URZ, URZ ;  /* 0x000000fffffff290 */ /* 0x000fe4000fffe0ff */
[----:B------:R-:W1:Y:S01]  /*5bf0*/  @P3 LDC.64 R2, c[0x0][0x8a8] ;  /* 0x00022a00ff023b82 */ /* 0x000e620000000a00 */
[----:B------:R-:W-:Y:S04]  /*5c00*/  @P3 IMAD R0, R58, UR36, RZ ;  /* 0x000000243a003c24 */ /* 0x000fe8000f8e02ff */
[----:B-1----:R-:W-:Y:S05]  /*5c10*/  @P3 IMAD.WIDE R2, R0, 0x4, R2 ;  /* 0x0000000400023825 */ /* 0x002fea00078e0202 */
[----:B-----5:R1:W5:Y:S02]  /*5c20*/  @P3 LDG.E R33, desc[UR46][R2.64] ;  /* 0x0000002e02213981 */ /* 0x020364000c1e1900 */
[----:B-1----:R-:W2:Y:S02]  /*5c30*/  @!P3 LDC R33, c[0x0][0x8a0] ;  /* 0x00022800ff21bb82 */ /* 0x002ea40000000800 */
.L_x_93:
[----:B-----5:R-:W-:Y:S01]  /*5c40*/  FSETP.NEU.AND P3, PT, R35, RZ, PT ;  /* 0x000000ff2300720b */ /* 0x020fe20003f6d000 */
[----:B------:R-:W-:Y:S01]  /*5c50*/  IMAD.SHL.U32 R88, R68, 0x4, RZ ;  /* 0x0000000444587824 */ /* 0x000fe200078e00ff */
[----:B------:R-:W-:Y:S01]  /*5c60*/  SEL R4, RZ, 0xffffffff, P2 ;  /* 0xffffffffff047807 */ /* 0x000fe20001000000 */
[----:B------:R-:W-:Y:S01]  /*5c70*/  BSSY B1, `(.L_x_94) ;  /* 0x0000042000017945 */ /* 0x000fe20003800000 */
[----:B------:R-:W-:Y:S01]  /*5c80*/  @P1 LOP3.LUT P2, RZ, R64, 0xff, RZ, 0xc0, !PT ;  /* 0x000000ff40ff1812 */ /* 0x000fe2000784c0ff */
[----:B------:R-:W-:Y:S01]  /*5c90*/  VIADD R83, R88, UR48 ;  /* 0x0000003058537c36 */ /* 0x000fe20008000000 */
[----:B------:R-:W-:Y:S01]  /*5ca0*/  @P1 SEL R0, RZ, 0xffffffff, P3 ;  /* 0xffffffffff001807 */ /* 0x000fe20001800000 */
[----:B------:R-:W-:Y:S01]  /*5cb0*/  IMAD.MOV.U32 R89, RZ, RZ, 0x1 ;  /* 0x00000001ff597424 */ /* 0x000fe200078e00ff */
[----:B------:R-:W-:Y:S01]  /*5cc0*/  LEA R85, R31, UR48, 0x3 ;  /* 0x000000301f557c11 */ /* 0x000fe2000f8e18ff */
[----:B------:R-:W-:Y:S01]  /*5cd0*/  IMAD.MOV.U32 R87, RZ, RZ, RZ ;  /* 0x000000ffff577224 */ /* 0x000fe200078e00ff */
[----:B------:R-:W-:Y:S02]  /*5ce0*/  @P0 SEL R0, R4, R0, !P2 ;  /* 0x0000000004000207 */ /* 0x000fe40005000000 */
[----:B------:R-:W-:Y:S02]  /*5cf0*/  CS2R R54, SRZ ;  /* 0x0000000000367805 */ /* 0x000fe4000001ff00 */
[----:B------:R-:W-:Y:S02]  /*5d00*/  SHF.L.U32 R2, R73, 0x1f, RZ ;  /* 0x0000001f49027819 */ /* 0x000fe400000006ff */
[----:B------:R-:W-:Y:S02]  /*5d10*/  CS2R R52, SRZ ;  /* 0x0000000000347805 */ /* 0x000fe4000001ff00 */
[----:B------:R-:W-:Y:S02]  /*5d20*/  @P1 LOP3.LUT R0, R0, 0x1, RZ, 0xc0, !PT ;  /* 0x0000000100001812 */ /* 0x000fe400078ec0ff */
[----:B------:R-:W-:Y:S02]  /*5d30*/  CS2R R50, SRZ ;  /* 0x0000000000327805 */ /* 0x000fe4000001ff00 */
[----:B------:R-:W-:Y:S02]  /*5d40*/  PLOP3.LUT P2, PT, PT, PT, UP1, 0x80, 0x8 ;  /* 0x000000000008781c */ /* 0x000fe40003f4f018 */
[----:B------:R-:W-:Y:S02]  /*5d50*/  CS2R R48, SRZ ;  /* 0x0000000000307805 */ /* 0x000fe4000001ff00 */
[----:B------:R-:W-:Y:S02]  /*5d60*/  ISETP.NE.U32.OR P6, PT, R0, 0x1, !P1 ;  /* 0x000000010000780c */ /* 0x000fe40004fc5470 */
[----:B------:R-:W-:Y:S02]  /*5d70*/  CS2R R46, SRZ ;  /* 0x00000000002e7805 */ /* 0x000fe4000001ff00 */
[----:B------:R-:W-:Y:S02]  /*5d80*/  LEA.HI R34, R31, R31, RZ, 0x1 ;  /* 0x0000001f1f227211 */ /* 0x000fe400078f08ff */
[----:B------:R-:W-:Y:S02]  /*5d90*/  CS2R R44, SRZ ;  /* 0x00000000002c7805 */ /* 0x000fe4000001ff00 */
[----:B------:R-:W-:Y:S02]  /*5da0*/  LOP3.LUT P4, R78, R64, 0xff, RZ, 0xc0, !PT ;  /* 0x000000ff404e7812 */ /* 0x000fe4000788c0ff */
[----:B------:R-:W-:Y:S02]  /*5db0*/  CS2R R42, SRZ ;  /* 0x00000000002a7805 */ /* 0x000fe4000001ff00 */
[----:B------:R-:W-:Y:S02]  /*5dc0*/  SEL R3, RZ, 0xffffffff, P3 ;  /* 0xffffffffff037807 */ /* 0x000fe40001800000 */
[----:B------:R-:W-:Y:S02]  /*5dd0*/  CS2R R40, SRZ ;  /* 0x0000000000287805 */ /* 0x000fe4000001ff00 */
[----:B------:R-:W-:Y:S01]  /*5de0*/  P2R R80, PR, RZ, 0x40 ;  /* 0x00000040ff507803 */ /* 0x000fe20000000000 */
[----:B------:R-:W-:Y:S01]  /*5df0*/  VIADD R82, R83, 0x400 ;  /* 0x0000040053527836 */ /* 0x000fe20000000000 */
[----:B------:R-:W-:Y:S01]  /*5e00*/  @P2 SEL R3, R4, R3, !P4 ;  /* 0x0000000304032207 */ /* 0x000fe20006000000 */
[----:B------:R-:W-:Y:S01]  /*5e10*/  IMAD.IADD R81, R74, 0x1, R83 ;  /* 0x000000014a517824 */ /* 0x000fe200078e0253 */
[----:B------:R-:W-:Y:S02]  /*5e20*/  @P6 SHF.L.U32 R0, RZ, 0x1f, RZ ;  /* 0x0000001fff006819 */ /* 0x000fe400000006ff */
[----:B------:R-:W-:Y:S02]  /*5e30*/  LOP3.LUT R3, R3, 0x1, RZ, 0xc0, !PT ;  /* 0x0000000103037812 */ /* 0x000fe400078ec0ff */
[----:B------:R1:W3:Y:S02]  /*5e40*/  @P6 SYNCS.PHASECHK.TRANS64.TRYWAIT P1, [UR48+0x40], R0 ;  /* 0x00004000ff0065a7 */ /* 0x0002e40008021130 */
[----:B------:R-:W-:Y:S04]  /*5e50*/  ISETP.NE.U32.AND P5, PT, R3, 0x1, PT ;  /* 0x000000010300780c */ /* 0x000fe80003fa5070 */
[----:B------:R-:W-:Y:S01]  /*5e60*/  P2R R90, PR, RZ, 0x20 ;  /* 0x00000020ff5a7803 */ /* 0x000fe20000000000 */
[----:B------:R4:W2:Y:S01]  /*5e70*/  SYNCS.PHASECHK.TRANS64.TRYWAIT P0, [R85+URZ+0xb0], R2 ;  /* 0x0000b002550075a7 */ /* 0x0008a200080011ff */
[C---:B-1----:R-:W-:Y:S01]  /*5e80*/  IMAD.SHL.U32 R0, R34.reuse, 0x80, RZ ;  /* 0x0000008022007824 */ /* 0x042fe200078e00ff */
[----:B------:R-:W-:Y:S04]  /*5e90*/  LOP3.LUT R34, R34, 0xffe, RZ, 0xc0, !PT ;  /* 0x00000ffe22227812 */ /* 0x000fe800078ec0ff */
[----:B------:R-:W-:Y:S01]  /*5ea0*/  LOP3.LUT R0, R0, 0xffffff00, RZ, 0xc0, !PT ;  /* 0xffffff0000007812 */ /* 0x000fe200078ec0ff */
[----:B------:R-:W-:Y:S04]  /*5eb0*/  IMAD.IADD R34, R31, 0x1, -R34 ;  /* 0x000000011f227824 */ /* 0x000fe800078e0a22 */
[----:B------:R-:W-:Y:S04]  /*5ec0*/  IMAD.IADD R0, R32, 0x1, R0 ;  /* 0x0000000120007824 */ /* 0x000fe800078e0200 */
[----:B------:R-:W-:Y:S01]  /*5ed0*/  IMAD R34, R34, 0x100000, R0 ;  /* 0x0010000022227824 */ /* 0x000fe200078e0200 */
[----:B---3--:R-:W-:Y:S01]  /*5ee0*/  @P6 SEL R89, RZ, 0x1, !P1 ;  /* 0x00000001ff596807 */ /* 0x008fe20004800000 */
[----:B----4-:R-:W-:Y:S06]  /*5ef0*/  @!P6 BRA `(.L_x_95) ;  /* 0x000000000064e947 */ /* 0x010fec0003800000 */
[----:B------:R-:W-:Y:S01]  /*5f00*/  @P5 IMAD R5, R75, 0x4, R82 ;  /* 0x000000044b055824 */ /* 0x000fe200078e0252 */
[----:B------:R-:W-:Y:S01]  /*5f10*/  ISETP.NE.AND P1, PT, R89, RZ, PT ;  /* 0x000000ff5900720c */ /* 0x000fe20003f25270 */
[----:B------:R-:W-:Y:S01]  /*5f20*/  IMAD.MOV.U32 R54, RZ, RZ, RZ ;  /* 0x000000ffff367224 */ /* 0x000fe200078e00ff */
[----:B------:R-:W-:Y:S01]  /*5f30*/  BSSY B0, `(.L_x_96) ;  /* 0x000000d000007945 */ /* 0x000fe20003800000 */
[----:B------:R-:W-:Y:S01]  /*5f40*/  @P5 IMAD.IADD R4, R74, 0x1, R5 ;  /* 0x000000014a045824 */ /* 0x000fe200078e0205 */
[----:B------:R-:W-:Y:S02]  /*5f50*/  CS2R R50, SRZ ;  /* 0x0000000000327805 */ /* 0x000fe4000001ff00 */
[----:B------:R-:W-:Y:S02]  /*5f60*/  CS2R R48, SRZ ;  /* 0x0000000000307805 */ /* 0x000fe4000001ff00 */
[----:B------:R-:W-:Y:S02]  /*5f70*/  CS2R R52, SRZ ;  /* 0x0000000000347805 */ /* 0x000fe4000001ff00 */
[----:B------:R-:W-:Y:S02]  /*5f80*/  CS2R R42, SRZ ;  /* 0x00000000002a7805 */ /* 0x000fe4000001ff00 */
[----:B------:R-:W-:Y:S02]  /*5f90*/  CS2R R40, SRZ ;  /* 0x0000000000287805 */ /* 0x000fe4000001ff00 */
[----:B------:R-:W-:Y:S02]  /*5fa0*/  CS2R R46, SRZ ;  /* 0x00000000002e7805 */ /* 0x000fe4000001ff00 */
[----:B------:R-:W-:Y:S01]  /*5fb0*/  CS2R R44, SRZ ;  /* 0x00000000002c7805 */ /* 0x000fe2000001ff00 */
[----:B------:R-:W-:Y:S06]  /*5fc0*/  @P1 BRA `(.L_x_97) ;  /* 0x00000000000c1947 */ /* 0x000fec0003800000 */
[----:B------:R-:W-:Y:S04]  /*5fd0*/  SHF.L.U32 R3, RZ, 0x1f, RZ ;  /* 0x0000001fff037819 */ /* 0x000fe800000006ff */
[----:B------:R-:W1:Y:S02]  /*5fe0*/  SYNCS.PHASECHK.TRANS64.TRYWAIT P1, [UR48+0x40], R3 ;  /* 0x00004003ff0075a7 */ /* 0x000e640008021130 */
[----:B-1----:R-:W-:Y:S05]  /*5ff0*/  @!P1 BRA `(.L_x_98) ;  /* 0x00000048009c9947 */ /* 0x002fea0003800000 */
.L_x_97:
[----:B------:R-:W-:Y:S05]  /*6000*/  BSYNC B0 ;  /* 0x0000000000007941 */ /* 0x000fea0003800000 */
.L_x_96:
[----:B------:R-:W-:Y:S01]  /*6010*/  ISETP.NE.AND P1, PT, R90, RZ, PT ;  /* 0x000000ff5a00720c */ /* 0x000fe20003f25270 */
[----:B------:R-:W-:Y:S11]  /*6020*/  HFMA2 R87, -RZ, RZ, 0, 5.9604644775390625e-08 ;  /* 0x00000001ff577431 */ /* 0x000ff600000001ff */
[----:B------:R-:W-:Y:S01]  /*6030*/  @!UPT UIADD3 URZ, UPT, UPT, URZ, URZ, URZ ;  /* 0x000000fffffff290 */ /* 0x000fe2000fffe0ff */
[----:B------:R-:W-:Y:S05]  /*6040*/  @P1 WARPSYNC.ALL ;  /* 0x0000000000001948 */ /* 0x000fea0003800000 */
[----:B------:R3:W4:Y:S04]  /*6050*/  @P1 LDSM.16.M88.4 R48, [R5] ;  /* 0x000000000530183b */ /* 0x0007280000000200 */
[----:B------:R3:W1:Y:S04]  /*6060*/  @P1 LDSM.16.M88.4 R52, [R4] ;  /* 0x000000000434183b */ /* 0x0006680000000200 */
[----:B------:R3:W1:Y:S04]  /*6070*/  @P1 LDSM.16.M88.4 R40, [R88+UR48+0x400] ;  /* 0x000400305828183b */ /* 0x0006680008000200 */
[----:B------:R3:W1:Y:S02]  /*6080*/  @P1 LDSM.16.M88.4 R44, [R81+0x400] ;  /* 0x00040000512c183b */ /* 0x0006640000000200 */
.L_x_95:
[----:B------:R-:W-:Y:S05]  /*6090*/  BSYNC B1 ;  /* 0x0000000000017941 */ /* 0x000fea0003800000 */
.L_x_94:
[----:B-1----:R-:W-:Y:S04]  /*60a0*/  SHF.R.U32.HI R0, RZ, 0x15, R34 ;  /* 0x00000015ff007819 */ /* 0x002fe80000011622 */
[----:B------:R-:W-:Y:S01]  /*60b0*/  LOP3.LUT P1, RZ, R0, 0x3, R69, 0x48, !PT ;  /* 0x0000000300ff7812 */ /* 0x000fe20007824845 */
[----:B------:R-:W-:Y:S01]  /*60c0*/  @!UPT UIADD3 URZ, UPT, UPT, URZ, URZ, URZ ;  /* 0x000000fffffff290 */ /* 0x000fe2000fffe0ff */
[----:B--2---:R-:W-:Y:S11]  /*60d0*/  @P0 BRA `(.L_x_99) ;  /* 0x0000000000080947 */ /* 0x004ff60003800000 */
[----:B------:R-:W1:Y:S02]  /*60e0*/  SYNCS.PHASECHK.TRANS64.TRYWAIT P0, [R85+URZ+0xb0], R2 ;  /* 0x0000b002550075a7 */ /* 0x000e6400080011ff */
[----:B-1----:R-:W-:Y:S05]  /*60f0*/  @!P0 BRA `(.L_x_100) ;  /* 0x0000004800748947 */ /* 0x002fea0003800000 */
.L_x_99:
[----:B------:R-:W-:Y:S05]  /*6100*/  @!P1 BRA `(.L_x_101) ;  /* 0x0000000000409947 */ /* 0x000fea0003800000 */
[----:B------:R-:W3:Y:S01]  /*6110*/  LDCU.64 UR8, c[0x4][0x70] ;  /* 0x01000e00ff0877ac */ /* 0x000ee20008000a00 */
[----:B------:R-:W-:Y:S01]  /*6120*/  MOV R3, 0x0 ;  /* 0x0000000000037802 */ /* 0x000fe20000000f00 */
[----:B------:R-:W-:Y:S02]  /*6130*/  HFMA2 R12, -RZ, RZ, 0, 5.9604644775390625e-08 ;  /* 0x00000001ff0c7431 */ /* 0x000fe400000001ff */
[----:B------:R-:W-:Y:S02]  /*6140*/  IMAD.MOV.U32 R8, RZ, RZ, 0x192 ;  /* 0x00000192ff087424 */ /* 0x000fe400078e00ff */
[----:B------:R-:W-:Y:S01]  /*6150*/  IMAD.MOV.U32 R13, RZ, RZ, RZ ;  /* 0x000000ffff0d7224 */ /* 0x000fe200078e00ff */
[----:B------:R-:W2:Y:S01]  /*6160*/  LDCU.64 UR6, c[0x4][0x78] ;  /* 0x01000f00ff0677ac */ /* 0x000ea20008000a00 */
[----:B-1----:R-:W1:Y:S01]  /*6170*/  LDC.64 R2, c[0x4][R3] ;  /* 0x0100000003027b82 */ /* 0x002e620000000a00 */
[----:B------:R-:W5:Y:S01]  /*6180*/  LDCU.64 UR4, c[0x4][0x10] ;  /* 0x01000200ff0477ac */ /* 0x000f620008000a00 */
[----:B---3--:R-:W-:Y:S01]  /*6190*/  MOV R5, UR9 ;  /* 0x0000000900057c02 */ /* 0x008fe20008000f00 */
[----:B------:R-:W-:Y:S01]  /*61a0*/  IMAD.U32 R4, RZ, RZ, UR8 ;  /* 0x00000008ff047e24 */ /* 0x000fe2000f8e00ff */
[----:B--2---:R-:W-:Y:S01]  /*61b0*/  MOV R7, UR7 ;  /* 0x0000000700077c02 */ /* 0x004fe20008000f00 */
[----:B------:R-:W-:Y:S01]  /*61c0*/  IMAD.U32 R6, RZ, RZ, UR6 ;  /* 0x00000006ff067e24 */ /* 0x000fe2000f8e00ff */
[----:B-----5:R-:W-:Y:S01]  /*61d0*/  MOV R11, UR5 ;  /* 0x00000005000b7c02 */ /* 0x020fe20008000f00 */
[----:B------:R-:W-:Y:S02]  /*61e0*/  IMAD.U32 R10, RZ, RZ, UR4 ;  /* 0x00000004ff0a7e24 */ /* 0x000fe4000f8e00ff */
[----:B------:R-:W-:Y:S07]  /*61f0*/  LEPC R20, `(.L_x_101) ;  /* 0x000000001014794e */ /* 0x000fee0000000000 */
[----:B-1--4-:R-:W-:Y:S05]  /*6200*/  CALL.ABS.NOINC R2 ;  /* 0x0000000002007343 */ /* 0x012fea0003c00000 */
.L_x_101:
[----:B------:R-:W-:Y:S05]  /*6210*/  WARPSYNC.ALL ;  /* 0x0000000000007948 */ /* 0x000fea0003800000 */
[----:B------:R-:W-:Y:S01]  /*6220*/  R2UR UR4, R34 ;  /* 0x00000000220472ca */ /* 0x000fe200000e0000 */
[----:B------:R-:W-:Y:S01]  /*6230*/  BSSY.RECONVERGENT B0, `(.L_x_102) ;  /* 0x000003c000007945 */ /* 0x000fe20003800200 */
[----:B------:R-:W-:Y:S02]  /*6240*/  SHF.L.U32 R86, R75, 0x2, RZ ;  /* 0x000000024b567819 */ /* 0x000fe400000006ff */
[----:B------:R-:W-:Y:S02]  /*6250*/  ISETP.NE.AND P0, PT, R76, RZ, PT ;  /* 0x000000ff4c00720c */ /* 0x000fe40003f05270 */
[----:B------:R-:W-:Y:S04]  /*6260*/  IADD3 R82, PT, PT, R82, R86, RZ ;  /* 0x0000005652527210 */ /* 0x000fe80007ffe0ff */
[----:B------:R-:W-:Y:S03]  /*6270*/  IADD3 R84, PT, PT, R74, R82, RZ ;  /* 0x000000524a547210 */ /* 0x000fe60007ffe0ff */
[----:B---3--:R-:W2:Y:S02]  /*6280*/  LDTM.16dp128bit.x8 R4, tmem[UR4] ;  /* 0x00000004000479ee */ /* 0x008ea40008180000 */
[C---:B--2---:R-:W-:Y:S01]  /*6290*/  FMUL R0, R33.reuse, R4 ;  /* 0x0000000421007220 */ /* 0x044fe20000400000 */
[C---:B-1----:R-:W-:Y:S01]  /*62a0*/  FMUL R2, R33.reuse, R5 ;  /* 0x0000000521027220 */ /* 0x042fe20000400000 */
[C---:B------:R-:W-:Y:S01]  /*62b0*/  FMUL R3, R33.reuse, R6 ;  /* 0x0000000621037220 */ /* 0x040fe20000400000 */
[----:B------:R-:W-:Y:S01]  /*62c0*/  FMUL R7, R33, R7 ;  /* 0x0000000721077220 */ /* 0x000fe20000400000 */
[----:B------:R-:W-:Y:S01]  /*62d0*/  FFMA R36, R35, R40, R0 ;  /* 0x0000002823247223 */ /* 0x000fe20000000000 */
        /* <DEDUP_REMOVED lines=10> */
[----:B------:R1:W-:Y:S01]  /*6380*/  STSM.16.M88.4 [R83+0x400], R36 ;  /* 0x0004002453007844 */ /* 0x0003e20000000200 */
[----:B------:R-:W-:Y:S01]  /*6390*/  FMUL R9, R33, R13 ;  /* 0x0000000d21097220 */ /* 0x000fe20000400000 */
[----:B------:R-:W-:Y:S01]  /*63a0*/  FFMA R6, R35, R46, R6 ;  /* 0x0000002e23067223 */ /* 0x000fe20000000006 */
[----:B------:R-:W-:Y:S01]  /*63b0*/  FMUL R10, R33, R14 ;  /* 0x0000000e210a7220 */ /* 0x000fe20000400000 */
[----:B------:R-:W-:Y:S01]  /*63c0*/  FFMA R7, R35, R47, R11 ;  /* 0x0000002f23077223 */ /* 0x000fe2000000000b */
[----:B------:R-:W-:Y:S01]  /*63d0*/  FMUL R15, R33, R15 ;  /* 0x0000000f210f7220 */ /* 0x000fe20000400000 */
[----:B----4-:R-:W-:Y:S01]  /*63e0*/  FFMA R8, R35, R48, R8 ;  /* 0x0000003023087223 */ /* 0x010fe20000000008 */
        /* <DEDUP_REMOVED lines=8> */
[C---:B------:R-:W-:Y:S01]  /*6470*/  FFMA R12, R35.reuse, R52, R12 ;  /* 0x00000034230c7223 */ /* 0x040fe2000000000c */
[C---:B------:R-:W-:Y:S01]  /*6480*/  FFMA R13, R35.reuse, R53, R13 ;  /* 0x00000035230d7223 */ /* 0x040fe2000000000d */
[C---:B------:R-:W-:Y:S01]  /*6490*/  FFMA R14, R35.reuse, R54, R14 ;  /* 0x00000036230e7223 */ /* 0x040fe2000000000e */
[----:B------:R1:W-:Y:S01]  /*64a0*/  STSM.16.M88.4 [R82], R8 ;  /* 0x0000000852007844 */ /* 0x0003e20000000200 */
[----:B------:R-:W-:Y:S05]  /*64b0*/  FFMA R15, R35, R55, R19 ;  /* 0x00000037230f7223 */ /* 0x000fea0000000013 */
[----:B------:R1:W-:Y:S01]  /*64c0*/  STSM.16.M88.4 [R84], R12 ;  /* 0x0000000c54007844 */ /* 0x0003e20000000200 */
[----:B------:R-:W-:Y:S01]  /*64d0*/  @!PT LDS RZ, [RZ] ;  /* 0x00000000fffff984 */ /* 0x000fe20000000800 */
[----:B------:R-:W-:Y:S01]  /*64e0*/  @!PT LDS RZ, [RZ] ;  /* 0x00000000fffff984 */ /* 0x000fe20000000800 */
[----:B------:R-:W-:Y:S01]  /*64f0*/  @!PT LDS RZ, [RZ] ;  /* 0x00000000fffff984 */ /* 0x000fe20000000800 */
[----:B------:R-:W-:Y:S01]  /*6500*/  @!PT LDS RZ, [RZ] ;  /* 0x00000000fffff984 */ /* 0x000fe20000000800 */
[----:B------:R2:W-:Y:S06]  /*6510*/  MEMBAR.ALL.CTA ;  /* 0x0000000000007992 */ /* 0x0005ec0000008000 */
[----:B--2---:R-:W2:Y:S02]  /*6520*/  FENCE.VIEW.ASYNC.S ;  /* 0x00000000000073c6 */ /* 0x004ea40000000000 */
[----:B--2---:R-:W-:Y:S06]  /*6530*/  BAR.SYNC.DEFER_BLOCKING 0x1, 0x80 ;  /* 0x0042000000007b1d */ /* 0x004fec0000010000 */
[----:B------:R-:W-:Y:S05]  /*6540*/  @P0 BRA `(.L_x_103) ;  /* 0x0000000000280947 */ /* 0x000fea0003800000 */
[----:B------:R-:W-:Y:S02]  /*6550*/  UIADD3 UR4, UPT, UPT, UR48, 0x400, URZ ;  /* 0x0000040030047890 */ /* 0x000fe4000fffe0ff */
[----:B------:R-:W-:Y:S01]  /*6560*/  UIADD3 UR6, UP0, UPT, UR52, 0x680, URZ ;  /* 0x0000068034067890 */ /* 0x000fe2000ff1e0ff */
[----:B------:R-:W-:Y:S03]  /*6570*/  UMOV UR43, UR36 ;  /* 0x00000024002b7c82 */ /* 0x000fe60008000000 */
[----:B------:R-:W-:Y:S01]  /*6580*/  MOV R70, UR4 ;  /* 0x0000000400467c02 */ /* 0x000fe20008000f00 */
[----:B------:R-:W-:Y:S03]  /*6590*/  UIADD3.X UR7, UPT, UPT, URZ, UR53, URZ, UP0, !UPT ;  /* 0x00000035ff077290 */ /* 0x000fe600087fe4ff */
[----:B------:R-:W-:Y:S11]  /*65a0*/  R2UR UR40, R70 ;  /* 0x00000000462872ca */ /* 0x000ff600000e0000 */
[----:B------:R-:W-:Y:S02]  /*65b0*/  @!UPT UIADD3 URZ, UPT, UPT, URZ, URZ, URZ ;  /* 0x000000fffffff290 */ /* 0x000fe4000fffe0ff */
[----:B------:R2:W-:Y:S01]  /*65c0*/  UTMASTG.3D [UR40], [UR6] ;  /* 0x00000028060073b5 */ /* 0x0005e20008010000 */
[----:B------:R0:W-:Y:S01]  /*65d0*/  UTMACMDFLUSH ;  /* 0x00000000000079b7 */ /* 0x0001e20000000000 */
[----:B--2---:R-:W-:Y:S04]  /*65e0*/  DEPBAR.LE SB0, 0x1 ;  /* 0x000080400000791a */ /* 0x004fe80000000000 */
.L_x_103:
[----:B------:R-:W-:Y:S05]  /*65f0*/  BSYNC.RECONVERGENT B0 ;  /* 0x0000000000007941 */ /* 0x000fea0003800200 */
.L_x_102:
[----:B------:R-:W-:Y:S01]  /*6600*/  BAR.SYNC.DEFER_BLOCKING 0x1, 0x80 ;  /* 0x0042000000007b1d */ /* 0x000fe20000010000 */
[----:B------:R-:W-:Y:S01]  /*6610*/  ISETP.NE.AND P1, PT, R80, RZ, PT ;  /* 0x000000ff5000720c */ /* 0x000fe20003f25270 */
[----:B------:R-:W-:Y:S01]  /*6620*/  UISETP.NE.AND UP0, UPT, UR49, URZ, UPT ;  /* 0x000000ff3100728c */ /* 0x000fe2000bf05270 */
[----:B------:R-:W-:Y:S11]  /*6630*/  LEA R2, R87, UR48, 0x3 ;  /* 0x0000003057027c11 */ /* 0x000ff6000f8e18ff */
[----:B------:R-:W-:Y:S01]  /*6640*/  @P1 SHF.L.U32 R3, RZ, 0x1f, RZ ;  /* 0x0000001fff031819 */ /* 0x000fe200000006ff */
[----:B------:R-:W-:Y:S06]  /*6650*/  BRA.U !UP0, `(.L_x_104) ;  /* 0x0000000108247547 */ /* 0x000fec000b800000 */
[----:B-1----:R-:W-:Y:S01]  /*6660*/  IMAD.U32 R4, RZ, RZ, UR51 ;  /* 0x00000033ff047e24 */ /* 0x002fe2000f8e00ff */
[----:B------:R-:W-:Y:S01]  /*6670*/  MOV R0, UR37 ;  /* 0x0000002500007c02 */ /* 0x000fe20008000f00 */
[----:B------:R-:W-:Y:S03]  /*6680*/  UIADD3 UR51, UPT, UPT, UR51, 0x1, URZ ;  /* 0x0000000133337890 */ /* 0x000fe6000fffe0ff */
[----:B------:R-:W-:Y:S01]  /*6690*/  @P1 LEA R4, R4, UR48, 0x3 ;  /* 0x0000003004041c11 */ /* 0x000fe2000f8e18ff */
[----:B------:R-:W-:Y:S04]  /*66a0*/  UISETP.NE.AND UP0, UPT, UR51, 0x4, UPT ;  /* 0x000000043300788c */ /* 0x000fe8000bf05270 */
[----:B------:R-:W-:Y:S01]  /*66b0*/  @P1 VIADD R4, R4, 0x60 ;  /* 0x0000006004041836 */ /* 0x000fe20000000000 */
[----:B------:R-:W-:Y:S04]  /*66c0*/  USEL UR51, UR51, URZ, UP0 ;  /* 0x000000ff33337287 */ /* 0x000fe80008000000 */
[----:B------:R-:W-:Y:S04]  /*66d0*/  @P1 PRMT R0, R0, 0x654, R4 ;  /* 0x0000065400001816 */ /* 0x000fe80000000004 */
[----:B------:R2:W-:Y:S04]  /*66e0*/  @P1 SYNCS.ARRIVE.TRANS64.RED.A1T0 RZ, [R0+URZ], RZ ;  /* 0x000000ff00ff19a7 */ /* 0x0005e800081004ff */
.L_x_104:
[----:B------:R-:W3:Y:S01]  /*66f0*/  @P1 SYNCS.PHASECHK.TRANS64.TRYWAIT P0, [R2+URZ+0x40], R3 ;  /* 0x00004003020015a7 */ /* 0x000ee200080011ff */
[----:B------:R-:W-:Y:S01]  /*6700*/  BSSY B1, `(.L_x_105) ;  /* 0x0000017000017945 */ /* 0x000fe20003800000 */
[----:B---3--:R-:W-:Y:S03]  /*6710*/  @P1 SEL R89, RZ, 0x1, !P0 ;  /* 0x00000001ff591807 */ /* 0x008fe60004000000 */
[----:B------:R-:W-:Y:S05]  /*6720*/  @!P1 BRA `(.L_x_106) ;  /* 0x0000000000509947 */ /* 0x000fea0003800000 */
[----:B------:R-:W-:Y:S01]  /*6730*/  ISETP.NE.AND P1, PT, R90, RZ, PT ;  /* 0x000000ff5a00720c */ /* 0x000fe20003f25270 */
[----:B------:R-:W-:Y:S01]  /*6740*/  BSSY B0, `(.L_x_107) ;  /* 0x000000a000007945 */ /* 0x000fe20003800000 */
[----:B------:R-:W-:Y:S11]  /*6750*/  ISETP.NE.AND P0, PT, R89, RZ, PT ;  /* 0x000000ff5900720c */ /* 0x000ff60003f05270 */
[----:B-1----:R-:W-:Y:S04]  /*6760*/  @P1 IMAD R5, R87, 0x2000, R88 ;  /* 0x0000200057051824 */ /* 0x002fe800078e0258 */
[----:B------:R-:W-:Y:S05]  /*6770*/  @P1 VIADD R4, R5, UR48 ;  /* 0x0000003005041c36 */ /* 0x000fea0008000000 */
[----:B------:R-:W-:Y:S01]  /*6780*/  @P1 IADD3 R3, PT, PT, R86, R4, RZ ;  /* 0x0000000456031210 */ /* 0x000fe20007ffe0ff */
[----:B------:R-:W-:Y:S01]  /*6790*/  @P1 IMAD.IADD R4, R74, 0x1, R4 ;  /* 0x000000014a041824 */ /* 0x000fe200078e0204 */
[----:B------:R-:W-:Y:S06]  /*67a0*/  @P0 BRA `(.L_x_108) ;  /* 0x00000000000c0947 */ /* 0x000fec0003800000 */
[----:B--2---:R-:W-:Y:S04]  /*67b0*/  SHF.L.U32 R0, RZ, 0x1f, RZ ;  /* 0x0000001fff007819 */ /* 0x004fe800000006ff */
[----:B------:R-:W1:Y:S02]  /*67c0*/  SYNCS.PHASECHK.TRANS64.TRYWAIT P0, [R2+URZ+0x40], R0 ;  /* 0x00004000020075a7 */ /* 0x000e6400080011ff */
[----:B-1----:R-:W-:Y:S05]  /*67d0*/  @!P0 BRA `(.L_x_109) ;  /* 0x0000004000d08947 */ /* 0x002fea0003800000 */
.L_x_108:
[----:B------:R-:W-:Y:S05]  /*67e0*/  BSYNC B0 ;  /* 0x0000000000007941 */ /* 0x000fea0003800000 */
.L_x_107:
[----:B------:R-:W-:Y:S02]  /*67f0*/  ISETP.NE.AND P0, PT, R90, RZ, PT ;  /* 0x000000ff5a00720c */ /* 0x000fe40003f05270 */
[----:B------:R-:W-:Y:S11]  /*6800*/  IADD3 R87, PT, PT, R87, 0x1, RZ ;  /* 0x0000000157577810 */ /* 0x000ff60007ffe0ff */
[----:B-12---:R-:W-:Y:S01]  /*6810*/  @P0 IMAD.IADD R0, R74, 0x1, R3 ;  /* 0x000000014a000824 */ /* 0x006fe200078e0203 */
[----:B------:R-:W-:Y:S05]  /*6820*/  @P0 WARPSYNC.ALL ;  /* 0x0000000000000948 */ /* 0x000fea0003800000 */
[----:B------:R3:W4:Y:S04]  /*6830*/  @P0 LDSM.16.M88.4 R40, [R5+UR48+0x400] ;  /* 0x000400300528083b */ /* 0x0007280008000200 */
[----:B------:R3:W1:Y:S04]  /*6840*/  @P0 LDSM.16.M88.4 R44, [R4+0x400] ;  /* 0x00040000042c083b */ /* 0x0006680000000200 */
[----:B------:R3:W2:Y:S04]  /*6850*/  @P0 LDSM.16.M88.4 R48, [R3+0x400] ;  /* 0x000400000330083b */ /* 0x0006a80000000200 */
[----:B------:R3:W1:Y:S02]  /*6860*/  @P0 LDSM.16.M88.4 R52, [R0+0x400] ;  /* 0x000400000034083b */ /* 0x0006640000000200 */
.L_x_106:
[----:B------:R-:W-:Y:S05]  /*6870*/  BSYNC B1 ;  /* 0x0000000000017941 */ /* 0x000fea0003800000 */
.L_x_105:
[----:B--23--:R-:W-:Y:S05]  /*6880*/  VIADD R0, R34, 0x20 ;  /* 0x0000002022007836 */ /* 0x00cfea0000000000 */
[----:B------:R-:W-:Y:S04]  /*6890*/  SHF.R.U32.HI R0, RZ, 0x15, R0 ;  /* 0x00000015ff007819 */ /* 0x000fe80000011600 */
[----:B------:R-:W-:Y:S11]  /*68a0*/  LOP3.LUT P0, RZ, R0, 0x3, R69, 0x48, !PT ;  /* 0x0000000300ff7812 */ /* 0x000ff60007804845 */
[----:B------:R-:W-:Y:S02]  /*68b0*/  @!UPT UIADD3 URZ, UPT, UPT, URZ, URZ, URZ ;  /* 0x000000fffffff290 */ /* 0x000fe4000fffe0ff */
[----:B------:R-:W-:Y:S05]  /*68c0*/  @!P0 BRA `(.L_x_110) ;  /* 0x0000000000408947 */ /* 0x000fea0003800000 */
[----:B------:R-:W2:Y:S01]  /*68d0*/  LDCU.64 UR8, c[0x4][0x70] ;  /* 0x01000e00ff0877ac */ /* 0x000ea20008000a00 */
[----:B------:R-:W-:Y:S01]  /*68e0*/  MOV R3, 0x0 ;  /* 0x0000000000037802 */ /* 0x000fe20000000f00 */
[----:B-1----:R-:W-:Y:S02]  /*68f0*/  HFMA2 R12, -RZ, RZ, 0, 5.9604644775390625e-08 ;  /* 0x00000001ff0c7431 */ /* 0x002fe400000001ff */
[----:B------:R-:W-:Y:S02]  /*6900*/  IMAD.MOV.U32 R8, RZ, RZ, 0x192 ;  /* 0x00000192ff087424 */ /* 0x000fe400078e00ff */
[----:B------:R-:W-:Y:S01]  /*6910*/  IMAD.MOV.U32 R13, RZ, RZ, RZ ;  /* 0x000000ffff0d7224 */ /* 0x000fe200078e00ff */
[----:B------:R-:W1:Y:S01]  /*6920*/  LDCU.64 UR6, c[0x4][0x78] ;  /* 0x01000f00ff0677ac */ /* 0x000e620008000a00 */
[----:B------:R-:W3:Y:S01]  /*6930*/  LDC.64 R2, c[0x4][R3] ;  /* 0x0100000003027b82 */ /* 0x000ee20000000a00 */
[----:B------:R-:W5:Y:S01]  /*6940*/  LDCU.64 UR4, c[0x4][0x10] ;  /* 0x01000200ff0477ac */ /* 0x000f620008000a00 */
[----:B--2---:R-:W-:Y:S01]  /*6950*/  MOV R5, UR9 ;  /* 0x0000000900057c02 */ /* 0x004fe20008000f00 */
[----:B------:R-:W-:Y:S01]  /*6960*/  IMAD.U32 R4, RZ, RZ, UR8 ;  /* 0x00000008ff047e24 */ /* 0x000fe2000f8e00ff */
[----:B-1----:R-:W-:Y:S01]  /*6970*/  MOV R7, UR7 ;  /* 0x0000000700077c02 */ /* 0x002fe20008000f00 */
[----:B------:R-:W-:Y:S01]  /*6980*/  IMAD.U32 R6, RZ, RZ, UR6 ;  /* 0x00000006ff067e24 */ /* 0x000fe2000f8e00ff */
[----:B-----5:R-:W-:Y:S01]  /*6990*/  MOV R11, UR5 ;  /* 0x00000005000b7c02 */ /* 0x020fe20008000f00 */
[----:B------:R-:W-:Y:S02]  /*69a0*/  IMAD.U32 R10, RZ, RZ, UR4 ;  /* 0x00000004ff0a7e24 */ /* 0x000fe4000f8e00ff */
[----:B------:R-:W-:Y:S07]  /*69b0*/  LEPC R20, `(.L_x_110) ;  /* 0x000000001014794e */ /* 0x000fee0000000000 */
[----:B---34-:R-:W-:Y:S05]  /*69c0*/  CALL.ABS.NOINC R2 ;  /* 0x0000000002007343 */ /* 0x018fea0003c00000 */
.L_x_110:
[----:B------:R-:W-:Y:S05]  /*69d0*/  WARPSYNC.ALL ;  /* 0x0000000000007948 */ /* 0x000fea0003800000 */
[----:B------:R-:W-:Y:S01]  /*69e0*/  R2UR UR4, R34 ;  /* 0x00000000220472ca */ /* 0x000fe200000e0000 */
[----:B------:R-:W-:Y:S01]  /*69f0*/  BSSY.RECONVERGENT B0, `(.L_x_111) ;  /* 0x0000040000007945 */ /* 0x000fe20003800200 */
[----:B------:R-:W-:Y:S02]  /*6a00*/  ISETP.NE.AND P6, PT, R80, RZ, PT ;  /* 0x000000ff5000720c */ /* 0x000fe40003fc5270 */
[----:B------:R-:W-:Y:S02]  /*6a10*/  ISETP.NE.AND P0, PT, R76, RZ, PT ;  /* 0x000000ff4c00720c */ /* 0x000fe40003f05270 */
[----:B------:R-:W-:Y:S07]  /*6a20*/  MOV R20, UR51 ;  /* 0x0000003300147c02 */ /* 0x000fee0008000f00 */
[----:B-1----:R-:W1:Y:S02]  /*6a30*/  LDTM.16dp128bit.x8 R4, tmem[UR4+0x20] ;  /* 0x00002004000479ee */ /* 0x002e640008180000 */
[----:B------:R-:W-:Y:S01]  /*6a40*/  @P6 LEA R20, R20, UR48, 0x3 ;  /* 0x0000003014146c11 */ /* 0x000fe2000f8e18ff */
[C---:B-1----:R-:W-:Y:S01]  /*6a50*/  FMUL R0, R33.reuse, R4 ;  /* 0x0000000421007220 */ /* 0x042fe20000400000 */
[C---:B------:R-:W-:Y:S01]  /*6a60*/  FMUL R2, R33.reuse, R5 ;  /* 0x0000000521027220 */ /* 0x040fe20000400000 */
[C---:B------:R-:W-:Y:S01]  /*6a70*/  FMUL R3, R33.reuse, R6 ;  /* 0x0000000621037220 */ /* 0x040fe20000400000 */
[----:B------:R-:W-:Y:S01]  /*6a80*/  FMUL R7, R33, R7 ;  /* 0x0000000721077220 */ /* 0x000fe20000400000 */
[----:B----4-:R-:W-:Y:S01]  /*6a90*/  FFMA R36, R35, R40, R0 ;  /* 0x0000002823247223 */ /* 0x010fe20000000000 */
        /* <DEDUP_REMOVED lines=28> */
[----:B------:R1:W-:Y:S01]  /*6c60*/  STSM.16.M88.4 [R82+0x2000], R8 ;  /* 0x0020000852007844 */ /* 0x0003e20000000200 */
[----:B------:R-:W-:Y:S01]  /*6c70*/  FFMA R15, R35, R55, R19 ;  /* 0x00000037230f7223 */ /* 0x000fe20000000013 */
[----:B------:R-:W-:Y:S02]  /*6c80*/  MOV R16, UR37 ;  /* 0x0000002500107c02 */ /* 0x000fe40008000f00 */
[----:B------:R-:W-:Y:S02]  /*6c90*/  @P6 IADD3 R17, PT, PT, R20, 0x60, RZ ;  /* 0x0000006014116810 */ /* 0x000fe40007ffe0ff */
[----:B------:R1:W-:Y:S01]  /*6ca0*/  STSM.16.M88.4 [R84+0x2000], R12 ;  /* 0x0020000c54007844 */ /* 0x0003e20000000200 */
[----:B------:R-:W-:Y:S02]  /*6cb0*/  LEA R0, R87, UR48, 0x3 ;  /* 0x0000003057007c11 */ /* 0x000fe4000f8e18ff */
[----:B------:R-:W-:Y:S01]  /*6cc0*/  @P6 PRMT R16, R16, 0x654, R17 ;  /* 0x0000065410106816 */ /* 0x000fe20000000011 */
[----:B------:R-:W-:Y:S01]  /*6cd0*/  @!PT LDS RZ, [RZ] ;  /* 0x00000000fffff984 */ /* 0x000fe20000000800 */
[----:B------:R-:W-:Y:S01]  /*6ce0*/  @!PT LDS RZ, [RZ] ;  /* 0x00000000fffff984 */ /* 0x000fe20000000800 */
[----:B------:R-:W-:Y:S01]  /*6cf0*/  @!PT LDS RZ, [RZ] ;  /* 0x00000000fffff984 */ /* 0x000fe20000000800 */
[----:B------:R-:W-:Y:S01]  /*6d00*/  @!PT LDS RZ, [RZ] ;  /* 0x00000000fffff984 */ /* 0x000fe20000000800 */
[----:B------:R2:W-:Y:S06]  /*6d10*/  MEMBAR.ALL.CTA ;  /* 0x0000000000007992 */ /* 0x0005ec0000008000 */
[----:B--2---:R-:W2:Y:S01]  /*6d20*/  FENCE.VIEW.ASYNC.S ;  /* 0x00000000000073c6 */ /* 0x004ea20000000000 */
[----:B------:R-:W-:Y:S01]  /*6d30*/  @P6 SHF.L.U32 R2, RZ, 0x1f, RZ ;  /* 0x0000001fff026819 */ /* 0x000fe200000006ff */
[----:B--2---:R-:W-:Y:S06]  /*6d40*/  BAR.SYNC.DEFER_BLOCKING 0x1, 0x80 ;  /* 0x0042000000007b1d */ /* 0x004fec0000010000 */
[----:B------:R-:W-:Y:S05]  /*6d50*/  @P0 BRA `(.L_x_112) ;  /* 0x0000000000240947 */ /* 0x000fea0003800000 */
[----:B------:R-:W-:Y:S02]  /*6d60*/  UIADD3 UR8, UP0, UPT, UR52, 0x680, URZ ;  /* 0x0000068034087890 */ /* 0x000fe4000ff1e0ff */
[----:B------:R-:W-:Y:S02]  /*6d70*/  UIADD3 UR5, UPT, UPT, UR41, 0x20, URZ ;  /* 0x0000002029057890 */ /* 0x000fe4000fffe0ff */
[----:B------:R-:W-:Y:S02]  /*6d80*/  UIADD3 UR4, UPT, UPT, UR48, 0x2400, URZ ;  /* 0x0000240030047890 */ /* 0x000fe4000fffe0ff */
[----:B------:R-:W-:Y:S01]  /*6d90*/  UIADD3.X UR9, UPT, UPT, URZ, UR53, URZ, UP0, !UPT ;  /* 0x00000035ff097290 */ /* 0x000fe200087fe4ff */
[----:B------:R-:W-:Y:S01]  /*6da0*/  UMOV UR6, UR42 ;  /* 0x0000002a00067c82 */ /* 0x000fe20008000000 */
[----:B------:R-:W-:Y:S07]  /*6db0*/  UMOV UR7, UR36 ;  /* 0x0000002400077c82 */ /* 0x000fee0008000000 */
[----:B------:R2:W-:Y:S01]  /*6dc0*/  UTMASTG.3D [UR4], [UR8] ;  /* 0x00000004080073b5 */ /* 0x0005e20008010000 */
[----:B------:R0:W-:Y:S01]  /*6dd0*/  UTMACMDFLUSH ;  /* 0x00000000000079b7 */ /* 0x0001e20000000000 */
[----:B--2---:R-:W-:Y:S04]  /*6de0*/  DEPBAR.LE SB0, 0x1 ;  /* 0x000080400000791a */ /* 0x004fe80000000000 */
.L_x_112:
[----:B------:R-:W-:Y:S05]  /*6df0*/  BSYNC.RECONVERGENT B0 ;  /* 0x0000000000007941 */ /* 0x000fea0003800200 */
.L_x_111:
[----:B------:R-:W-:Y:S01]  /*6e00*/  BAR.SYNC.DEFER_BLOCKING 0x1, 0x80 ;  /* 0x0042000000007b1d */ /* 0x000fe20000010000 */
[----:B------:R-:W-:Y:S04]  /*6e10*/  UIADD3 UR40, UPT, UPT, UR51, 0x1, URZ ;  /* 0x0000000133287890 */ /* 0x000fe8000fffe0ff */
[----:B------:R-:W-:Y:S04]  /*6e20*/  UISETP.NE.AND UP0, UPT, UR40, 0x4, UPT ;  /* 0x000000042800788c */ /* 0x000fe8000bf05270 */
[----:B------:R-:W-:Y:S01]  /*6e30*/  USEL UR40, UR40, URZ, UP0 ;  /* 0x000000ff28287287 */ /* 0x000fe20008000000 */
[----:B------:R2:W-:Y:S01]  /*6e40*/  @P6 SYNCS.ARRIVE.TRANS64.RED.A1T0 RZ, [R16+URZ], RZ ;  /* 0x000000ff10ff69a7 */ /* 0x0005e200081004ff */
[----:B------:R-:W-:Y:S01]  /*6e50*/  BSSY B1, `(.L_x_113) ;  /* 0x0000018000017945 */ /* 0x000fe20003800000 */
[----:B------:R-:W3:Y:S02]  /*6e60*/  @P6 SYNCS.PHASECHK.TRANS64.TRYWAIT P0, [R0+URZ+0x40], R2 ;  /* 0x00004002000065a7 */ /* 0x000ee400080011ff */
[----:B---3--:R-:W-:Y:S01]  /*6e70*/  @P6 SEL R89, RZ, 0x1, !P0 ;  /* 0x00000001ff596807 */ /* 0x008fe20004000000 */
[----:B--2---:R-:W-:Y:S06]  /*6e80*/  @!P6 BRA `(.L_x_114) ;  /* 0x000000000050e947 */ /* 0x004fec0003800000 */
        /* <DEDUP_REMOVED lines=8> */
[----:B------:R-:W-:Y:S04]  /*6f10*/  SHF.L.U32 R5, RZ, 0x1f, RZ ;  /* 0x0000001fff057819 */ /* 0x000fe800000006ff */
[----:B------:R-:W1:Y:S02]  /*6f20*/  SYNCS.PHASECHK.TRANS64.TRYWAIT P0, [R0+URZ+0x40], R5 ;  /* 0x00004005000075a7 */ /* 0x000e6400080011ff */
[----:B-1----:R-:W-:Y:S05]  /*6f30*/  @!P0 BRA `(.L_x_117) ;  /* 0x0000003c000c8947 */ /* 0x002fea0003800000 */
.L_x_116:
[----:B------:R-:W-:Y:S05]  /*6f40*/  BSYNC B0 ;  /* 0x0000000000007941 */ /* 0x000fea0003800000 */
.L_x_115:
[----:B------:R-:W-:Y:S02]  /*6f50*/  ISETP.NE.AND P0, PT, R90, RZ, PT ;  /* 0x000000ff5a00720c */ /* 0x000fe40003f05270 */
[----:B------:R-:W-:Y:S11]  /*6f60*/  IADD3 R87, PT, PT, R87, 0x1, RZ ;  /* 0x0000000157577810 */ /* 0x000ff60007ffe0ff */
[----:B-1----:R-:W-:Y:S01]  /*6f70*/  @P0 IMAD.IADD R0, R74, 0x1, R2 ;  /* 0x000000014a000824 */ /* 0x002fe200078e0202 */
[----:B------:R-:W-:Y:S05]  /*6f80*/  @P0 WARPSYNC.ALL ;  /* 0x0000000000000948 */ /* 0x000fea0003800000 */
[----:B------:R2:W3:Y:S04]  /*6f90*/  @P0 LDSM.16.M88.4 R40, [R4+UR48+0x400] ;  /* 0x000400300428083b */ /* 0x0004e80008000200 */
[----:B------:R2:W4:Y:S04]  /*6fa0*/  @P0 LDSM.16.M88.4 R44, [R3+0x400] ;  /* 0x00040000032c083b */ /* 0x0005280000000200 */
[----:B------:R2:W1:Y:S04]  /*6fb0*/  @P0 LDSM.16.M88.4 R48, [R2+0x400] ;  /* 0x000400000230083b */ /* 0x0004680000000200 */
[----:B------:R2:W1:Y:S02]  /*6fc0*/  @P0 LDSM.16.M88.4 R52, [R0+0x400] ;  /* 0x000400000034083b */ /* 0x0004640000000200 */
.L_x_114:
[----:B------:R-:W-:Y:S05]  /*6fd0*/  BSYNC B1 ;  /* 0x0000000000017941 */ /* 0x000fea0003800000 */
.L_x_113:
[----:B--2---:R-:W-:Y:S05]  /*6fe0*/  VIADD R0, R34, 0x40 ;  /* 0x0000004022007836 */ /* 0x004fea0000000000 */
        /* <DEDUP_REMOVED lines=20> */
.L_x_118:
        /* <DEDUP_REMOVED lines=12> */
[----:B---3--:R-:W-:Y:S01]  /*71f0*/  FFMA R36, R35, R40, R0 ;  /* 0x0000002823247223 */ /* 0x008fe20000000000 */
[----:B------:R-:W-:Y:S01]  /*7200*/  FMUL R4, R33, R8 ;  /* 0x0000000821047220 */ /* 0x000fe20000400000 */
[----:B------:R-:W-:Y:S01]  /*7210*/  FFMA R37, R35, R41, R2 ;  /* 0x0000002923257223 */ /* 0x000fe20000000002 */
        /* <DEDUP_REMOVED lines=51> */
.L_x_120:
[----:B------:R-:W-:Y:S05]  /*7550*/  BSYNC.RECONVERGENT B0 ;  /* 0x0000000000007941 */ /* 0x000fea0003800200 */
.L_x_119:
[----:B------:R-:W-:Y:S01]  /*7560*/  BAR.SYNC.DEFER_BLOCKING 0x1, 0x80 ;  /* 0x0042000000007b1d */ /* 0x000fe20000010000 */
[----:B------:R-:W-:Y:S01]  /*7570*/  UIADD3 UR43, UPT, UPT, UR40, 0x1, URZ ;  /* 0x00000001282b7890 */ /* 0x000fe2000fffe0ff */
[----:B------:R-:W-:Y:S03]  /*7580*/  HFMA2 R91, -RZ, RZ, 0, 0 ;  /* 0x00000000ff5b7431 */ /* 0x000fe600000001ff */
        /* <DEDUP_REMOVED lines=18> */
.L_x_124:
[----:B------:R-:W-:Y:S05]  /*76b0*/  BSYNC B0 ;  /* 0x0000000000007941 */ /* 0x000fea0003800000 */
.L_x_123:
[----:B------:R-:W-:Y:S01]  /*76c0*/  ISETP.NE.AND P0, PT, R90, RZ, PT ;  /* 0x000000ff5a00720c */ /* 0x000fe20003f05270 */
[----:B------:R-:W-:Y:S11]  /*76d0*/  VIADD R87, R87, 0x1 ;  /* 0x0000000157577836 */ /* 0x000ff60000000000 */
[----:B------:R-:W-:Y:S01]  /*76e0*/  @!UPT UIADD3 URZ, UPT, UPT, URZ, URZ, URZ ;  /* 0x000000fffffff290 */ /* 0x000fe2000fffe0ff */
[----:B-1----:R-:W-:Y:S01]  /*76f0*/  @P0 IMAD.IADD R0, R74, 0x1, R2 ;  /* 0x000000014a000824 */ /* 0x002fe200078e0202 */
[----:B------:R-:W-:Y:S05]  /*7700*/  @P0 WARPSYNC.ALL ;  /* 0x0000000000000948 */ /* 0x000fea0003800000 */
[----:B------:R2:W3:Y:S04]  /*7710*/  @P0 LDSM.16.M88.4 R40, [R4+UR48+0x400] ;  /* 0x000400300428083b */ /* 0x0004e80008000200 */
[----:B------:R2:W4:Y:S04]  /*7720*/  @P0 LDSM.16.M88.4 R44, [R3+0x400] ;  /* 0x00040000032c083b */ /* 0x0005280000000200 */
[----:B------:R2:W1:Y:S04]  /*7730*/  @P0 LDSM.16.M88.4 R48, [R2+0x400] ;  /* 0x000400000230083b */ /* 0x0004680000000200 */
[----:B------:R2:W1:Y:S01]  /*7740*/  @P0 LDSM.16.M88.4 R52, [R0+0x400] ;  /* 0x000400000034083b */ /* 0x0004620000000200 */
[C---:B------:R-:W-:Y:S04]  /*7750*/  ISETP.NE.AND P0, PT, R87.reuse, 0x4, PT ;  /* 0x000000045700780c */ /* 0x040fe80003f05270 */
[----:B------:R-:W-:Y:S02]  /*7760*/  SEL R87, R87, RZ, P0 ;  /* 0x000000ff57577207 */ /* 0x000fe40000000000 */
[----:B------:R-:W-:Y:S02]  /*7770*/  SEL R91, RZ, 0x1, P0 ;  /* 0x00000001ff5b7807 */ /* 0x000fe40000000000 */
.L_x_122:
[----:B------:R-:W-:Y:S05]  /*7780*/  BSYNC B1 ;  /* 0x0000000000017941 */ /* 0x000fea0003800000 */
.L_x_121:
        /* <DEDUP_REMOVED lines=21> */
.L_x_126:
        /* <DEDUP_REMOVED lines=54> */
[----:B------:R-:W-:Y:S01]  /*7c40*/  @P6 SHF.L.U32 R2, R91, 0x1f, RZ ;  /* 0x0000001f5b026819 */ /* 0x000fe200000006ff */
        /* <DEDUP_REMOVED lines=11> */
.L_x_128:
[----:B------:R-:W-:Y:S05]  /*7d00*/  BSYNC.RECONVERGENT B0 ;  /* 0x0000000000007941 */ /* 0x000fea0003800200 */
.L_x_127:
        /* <DEDUP_REMOVED lines=17> */
[----:B------:R-:W-:Y:S04]  /*7e20*/  SHF.L.U32 R5, R91, 0x1f, RZ ;  /* 0x0000001f5b057819 */ /* 0x000fe800000006ff */
[----:B------:R-:W1:Y:S02]  /*7e30*/  SYNCS.PHASECHK.TRANS64.TRYWAIT P0, [R0+URZ+0x40], R5 ;  /* 0x00004005000075a7 */ /* 0x000e6400080011ff */
[----:B-1----:R-:W-:Y:S05]  /*7e40*/  @!P0 BRA `(.L_x_133) ;  /* 0x0000002c00708947 */ /* 0x002fea0003800000 */
.L_x_132:
[----:B------:R-:W-:Y:S05]  /*7e50*/  BSYNC B0 ;  /* 0x0000000000007941 */ /* 0x000fea0003800000 */
.L_x_131:
[----:B------:R-:W-:Y:S01]  /*7e60*/  ISETP.NE.AND P0, PT, R90, RZ, PT ;  /* 0x000000ff5a00720c */ /* 0x000fe20003f05270 */
[----:B------:R-:W-:Y:S11]  /*7e70*/  VIADD R87, R87, 0x1 ;  /* 0x0000000157577836 */ /* 0x000ff60000000000 */
[----:B------:R-:W-:Y:S01]  /*7e80*/  @!UPT UIADD3 URZ, UPT, UPT, URZ, URZ, URZ ;  /* 0x000000fffffff290 */ /* 0x000fe2000fffe0ff */
[----:B-1----:R-:W-:Y:S01]  /*7e90*/  @P0 IMAD.IADD R0, R74, 0x1, R2 ;  /* 0x000000014a000824 */ /* 0x002fe200078e0202 */
[----:B------:R-:W-:Y:S05]  /*7ea0*/  @P0 WARPSYNC.ALL ;  /* 0x0000000000000948 */ /* 0x000fea0003800000 */
[----:B------:R-:W2:Y:S04]  /*7eb0*/  @P0 LDSM.16.M88.4 R40, [R4+UR48+0x400] ;  /* 0x000400300428083b */ /* 0x000ea80008000200 */
[----:B------:R-:W3:Y:S04]  /*7ec0*/  @P0 LDSM.16.M88.4 R44, [R3+0x400] ;  /* 0x00040000032c083b */ /* 0x000ee80000000200 */
[----:B------:R-:W4:Y:S04]  /*7ed0*/  @P0 LDSM.16.M88.4 R48, [R2+0x400] ;  /* 0x000400000230083b */ /* 0x000f280000000200 */
[----:B------:R1:W2:Y:S01]  /*7ee0*/  @P0 LDSM.16.M88.4 R52, [R0+0x400] ;  /* 0x000400000034083b */ /* 0x0002a20000000200 */
[C---:B------:R-:W-:Y:S04]  /*7ef0*/  ISETP.NE.AND P0, PT, R87.reuse, 0x4, PT ;  /* 0x000000045700780c */ /* 0x040fe80003f05270 */
[----:B------:R-:W-:Y:S02]  /*7f00*/  SEL R87, R87, RZ, P0 ;  /* 0x000000ff57577207 */ /* 0x000fe40000000000 */
[----:B-1----:R-:W-:Y:S04]  /*7f10*/  SEL R0, RZ, 0x1, P0 ;  /* 0x00000001ff007807 */ /* 0x002fe80000000000 */
[----:B------:R-:W-:Y:S02]  /*7f20*/  LOP3.LUT R91, R91, R0, RZ, 0x3c, !PT ;  /* 0x000000005b5b7212 */ /* 0x000fe400078e3cff */
.L_x_130:
[----:B------:R-:W-:Y:S05]  /*7f30*/  BSYNC B1 ;  /* 0x0000000000017941 */ /* 0x000fea0003800000 */
.L_x_129:
[----:B------:R-:W-:Y:S05]  /*7f40*/  VIADD R0, R34, 0x80 ;  /* 0x0000008022007836 */ /* 0x000fea0000000000 */
[----:B------:R-:W-:Y:S04]  /*7f50*/  SHF.R.U32.HI R0, RZ, 0x15, R0 ;  /* 0x00000015ff007819 */ /* 0x000fe80000011600 */
[----:B------:R-:W-:Y:S11]  /*7f60*/  LOP3.LUT P0, RZ, R0, 0x3, R69, 0x48, !PT ;  /* 0x0000000300ff7812 */ /* 0x000ff60007804845 */
[----:B------:R-:W-:Y:S02]  /*7f70*/  @!UPT UIADD3 URZ, UPT, UPT, URZ, URZ, URZ ;  /* 0x000000fffffff290 */ /* 0x000fe4000fffe0ff */
[----:B------:R-:W-:Y:S05]  /*7f80*/  @!P0 BRA `(.L_x_134) ;  /* 0x0000000000408947 */ /* 0x000fea0003800000 */
[----:B------:R-:W5:Y:S01]  /*7f90*/  LDCU.64 UR8, c[0x4][0x70] ;  /* 0x01000e00ff0877ac */ /* 0x000f620008000a00 */
[----:B------:R-:W-:Y:S01]  /*7fa0*/  MOV R3, 0x0 ;  /* 0x0000000000037802 */ /* 0x000fe20000000f00 */
[----:B-1----:R-:W-:Y:S02]  /*7fb0*/  HFMA2 R12, -RZ, RZ, 0, 5.9604644775390625e-08 ;  /* 0x00000001ff0c7431 */ /* 0x002fe400000001ff */
[----:B------:R-:W-:Y:S02]  /*7fc0*/  IMAD.MOV.U32 R8, RZ, RZ, 0x192 ;  /* 0x00000192ff087424 */ /* 0x000fe400078e00ff */
[----:B------:R-:W-:Y:S01]  /*7fd0*/  IMAD.MOV.U32 R13, RZ, RZ, RZ ;  /* 0x000000ffff0d7224 */ /* 0x000fe200078e00ff */
[----:B------:R-:W1:Y:S01]  /*7fe0*/  LDCU.64 UR6, c[0x4][0x78] ;  /* 0x01000f00ff0677ac */ /* 0x000e620008000a00 */
[----:B------:R-:W2:Y:S01]  /*7ff0*/  LDC.64 R2, c[0x4][R3] ;  /* 0x0100000003027b82 */ /* 0x000ea20000000a00 */
[----:B------:R-:W3:Y:S01]  /*8000*/  LDCU.64 UR4, c[0x4][0x10] ;  /* 0x01000200ff0477ac */ /* 0x000ee20008000a00 */
[----:B-----5:R-:W-:Y:S01]  /*8010*/  MOV R5, UR9 ;  /* 0x0000000900057c02 */ /* 0x020fe20008000f00 */
[----:B------:R-:W-:Y:S01]  /*8020*/  IMAD.U32 R4, RZ, RZ, UR8 ;  /* 0x00000008ff047e24 */ /* 0x000fe2000f8e00ff */
[----:B-1----:R-:W-:Y:S01]  /*8030*/  MOV R7, UR7 ;  /* 0x0000000700077c02 */ /* 0x002fe20008000f00 */
[----:B------:R-:W-:Y:S01]  /*8040*/  IMAD.U32 R6, RZ, RZ, UR6 ;  /* 0x00000006ff067e24 */ /* 0x000fe2000f8e00ff */
[----:B---3--:R-:W-:Y:S01]  /*8050*/  MOV R11, UR5 ;  /* 0x00000005000b7c02 */ /* 0x008fe20008000f00 */
[----:B------:R-:W-:Y:S02]  /*8060*/  IMAD.U32 R10, RZ, RZ, UR4 ;  /* 0x00000004ff0a7e24 */ /* 0x000fe4000f8e00ff */
[----:B------:R-:W-:Y:S07]  /*8070*/  LEPC R20, `(.L_x_134) ;  /* 0x000000001014794e */ /* 0x000fee0000000000 */
[----:B--2-4-:R-:W-:Y:S05]  /*8080*/  CALL.ABS.NOINC R2 ;  /* 0x0000000002007343 */ /* 0x014fea0003c00000 */
.L_x_134:
        /* <DEDUP_REMOVED lines=12> */
[----:B--2---:R-:W-:Y:S01]  /*8150*/  FFMA R36, R35, R40, R0 ;  /* 0x0000002823247223 */ /* 0x004fe20000000000 */
[----:B------:R-:W-:Y:S01]  /*8160*/  FMUL R4, R33, R8 ;  /* 0x0000000821047220 */ /* 0x000fe20000400000 */
[----:B------:R-:W-:Y:S01]  /*8170*/  FFMA R37, R35, R41, R2 ;  /* 0x0000002923257223 */ /* 0x000fe20000000002 */
[----:B------:R-:W-:Y:S01]  /*8180*/  FMUL R5, R33, R9 ;  /* 0x0000000921057220 */ /* 0x000fe20000400000 */
[----:B------:R-:W-:Y:S01]  /*8190*/  FFMA R38, R35, R42, R3 ;  /* 0x0000002a23267223 */ /* 0x000fe20000000003 */
[----:B------:R-:W-:Y:S01]  /*81a0*/  FMUL R6, R33, R10 ;  /* 0x0000000a21067220 */ /* 0x000fe20000400000 */
[----:B------:R-:W-:Y:S01]  /*81b0*/  FFMA R39, R35, R43, R7 ;  /* 0x0000002b23277223 */ /* 0x000fe20000000007 */
[----:B------:R-:W-:Y:S01]  /*81c0*/  FMUL R11, R33, R11 ;  /* 0x0000000b210b7220 */ /* 0x000fe20000400000 */
[----:B---3--:R-:W-:Y:S01]  /*81d0*/  FFMA R4, R35, R44, R4 ;  /* 0x0000002c23047223 */ /* 0x008fe20000000004 */
        /* <DEDUP_REMOVED lines=21> */
[----:B------:R-:W-:Y:S01]  /*8330*/  FFMA R15, R35, R55, R19 ;  /* 0x00000037230f7223 */ /* 0x000fe20000000013 */
[----:B------:R-:W-:Y:S02]  /*8340*/  MOV R16, UR37 ;  /* 0x0000002500107c02 */ /* 0x000fe40008000f00 */
[----:B------:R-:W-:Y:S02]  /*8350*/  @P6 IADD3 R17, PT, PT, R20, 0x60, RZ ;  /* 0x0000006014116810 */ /* 0x000fe40007ffe0ff */
[----:B------:R1:W-:Y:S01]  /*8360*/  STSM.16.M88.4 [R84], R12 ;  /* 0x0000000c54007844 */ /* 0x0003e20000000200 */
        /* <DEDUP_REMOVED lines=11> */
[----:B------:R-:W-:Y:S02]  /*8420*/  UIADD3 UR10, UPT, UPT, UR48, 0x400, URZ ;  /* 0x00000400300a7890 */ /* 0x000fe4000fffe0ff */
[----:B------:R-:W-:Y:S02]  /*8430*/  UIADD3 UR8, UP0, UPT, UR52, 0x680, URZ ;  /* 0x0000068034087890 */ /* 0x000fe4000ff1e0ff */
[----:B------:R-:W-:Y:S02]  /*8440*/  UIADD3 UR5, UPT, UPT, UR41, 0x80, URZ ;  /* 0x0000008029057890 */ /* 0x000fe4000fffe0ff */
[----:B------:R-:W-:Y:S01]  /*8450*/  MOV R70, UR10 ;  /* 0x0000000a00467c02 */ /* 0x000fe20008000f00 */
[----:B------:R-:W-:Y:S01]  /*8460*/  UIADD3.X UR9, UPT, UPT, URZ, UR53, URZ, UP0, !UPT ;  /* 0x00000035ff097290 */ /* 0x000fe200087fe4ff */
[----:B------:R-:W-:Y:S02]  /*8470*/  UMOV UR6, UR42 ;  /* 0x0000002a00067c82 */ /* 0x000fe40008000000 */
[----:B------:R-:W-:Y:S01]  /*8480*/  R2UR UR4, R70 ;  /* 0x00000000460472ca */ /* 0x000fe200000e0000 */
[----:B------:R-:W-:Y:S11]  /*8490*/  UMOV UR7, UR36 ;  /* 0x0000002400077c82 */ /* 0x000ff60008000000 */
[----:B------:R-:W-:Y:S01]  /*84a0*/  @!UPT UIADD3 URZ, UPT, UPT, URZ, URZ, URZ ;  /* 0x000000fffffff290 */ /* 0x000fe2000fffe0ff */
[----:B------:R2:W-:Y:S01]  /*84b0*/  UTMASTG.3D [UR4], [UR8] ;  /* 0x00000004080073b5 */ /* 0x0005e20008010000 */
[----:B------:R0:W-:Y:S01]  /*84c0*/  UTMACMDFLUSH ;  /* 0x00000000000079b7 */ /* 0x0001e20000000000 */
[----:B--2---:R-:W-:Y:S04]  /*84d0*/  DEPBAR.LE SB0, 0x1 ;  /* 0x000080400000791a */ /* 0x004fe80000000000 */
.L_x_136:
[----:B------:R-:W-:Y:S05]  /*84e0*/  BSYNC.RECONVERGENT B0 ;  /* 0x0000000000007941 */ /* 0x000fea0003800200 */
.L_x_135:
        /* <DEDUP_REMOVED lines=20> */
.L_x_140:
[----:B------:R-:W-:Y:S05]  /*8630*/  BSYNC B0 ;  /* 0x0000000000007941 */ /* 0x000fea0003800000 */
.L_x_139:
        /* <DEDUP_REMOVED lines=13> */
.L_x_138:
[----:B------:R-:W-:Y:S05]  /*8710*/  BSYNC B1 ;  /* 0x0000000000017941 */ /* 0x000fea0003800000 */
.L_x_137:
        /* <DEDUP_REMOVED lines=21> */
.L_x_142:
        /* <DEDUP_REMOVED lines=66> */
.L_x_144:
[----:B------:R-:W-:Y:S05]  /*8c90*/  BSYNC.RECONVERGENT B0 ;  /* 0x0000000000007941 */ /* 0x000fea0003800200 */
.L_x_143:
        /* <DEDUP_REMOVED lines=20> */
.L_x_148:
[----:B------:R-:W-:Y:S05]  /*8de0*/  BSYNC B0 ;  /* 0x0000000000007941 */ /* 0x000fea0003800000 */
.L_x_147:
        /* <DEDUP_REMOVED lines=13> */
.L_x_146:
[----:B------:R-:W-:Y:S05]  /*8ec0*/  BSYNC B1 ;  /* 0x0000000000017941 */ /* 0x000fea0003800000 */
.L_x_145:
        /* <DEDUP_REMOVED lines=21> */
.L_x_150:
        /* <DEDUP_REMOVED lines=66> */
.L_x_152:
[----:B------:R-:W-:Y:S05]  /*9440*/  BSYNC.RECONVERGENT B0 ;  /* 0x0000000000007941 */ /* 0x000fea0003800200 */
.L_x_151:
        /* <DEDUP_REMOVED lines=12> */
[----:B------:R-:W-:Y:S04]  /*9510*/  @P1 IMAD R87, R87, 0x2000, R88 ;  /* 0x0000200057571824 */ /* 0x000fe800078e0258 */
[----:B------:R-:W-:Y:S05]  /*9520*/  @P1 VIADD R2, R87, UR48 ;  /* 0x0000003057021c36 */ /* 0x000fea0008000000 */
[----:B------:R-:W-:Y:S01]  /*9530*/  @P1 IADD3 R86, PT, PT, R86, R2, RZ ;  /* 0x0000000256561210 */ /* 0x000fe20007ffe0ff */
[----:B------:R-:W-:Y:S01]  /*9540*/  @P1 IMAD.IADD R2, R74, 0x1, R2 ;  /* 0x000000014a021824 */ /* 0x000fe200078e0202 */
[----:B------:R-:W-:Y:S06]  /*9550*/  @P0 BRA `(.L_x_156) ;  /* 0x00000000000c0947 */ /* 0x000fec0003800000 */
[----:B------:R-:W-:Y:S04]  /*9560*/  SHF.L.U32 R91, R91, 0x1f, RZ ;  /* 0x0000001f5b5b7819 */ /* 0x000fe800000006ff */
[----:B------:R-:W2:Y:S02]  /*9570*/  SYNCS.PHASECHK.TRANS64.TRYWAIT P0, [R0+URZ+0x40], R91 ;  /* 0x0000405b000075a7 */ /* 0x000ea400080011ff */
[----:B--2---:R-:W-:Y:S05]  /*9580*/  @!P0 BRA `(.L_x_157) ;  /* 0x0000001400dc8947 */ /* 0x004fea0003800000 */
.L_x_156:
[----:B------:R-:W-:Y:S05]  /*9590*/  BSYNC B0 ;  /* 0x0000000000007941 */ /* 0x000fea0003800000 */
.L_x_155:
[----:B------:R-:W-:Y:S11]  /*95a0*/  ISETP.NE.AND P0, PT, R90, RZ, PT ;  /* 0x000000ff5a00720c */ /* 0x000ff60003f05270 */
[----:B------:R-:W-:Y:S02]  /*95b0*/  @!UPT UIADD3 URZ, UPT, UPT, URZ, URZ, URZ ;  /* 0x000000fffffff290 */ /* 0x000fe4000fffe0ff */
[----:B--2---:R-:W-:Y:S01]  /*95c0*/  @P0 IADD3 R0, PT, PT, R74, R86, RZ ;  /* 0x000000564a000210 */ /* 0x004fe20007ffe0ff */
[----:B------:R-:W-:Y:S05]  /*95d0*/  @P0 WARPSYNC.ALL ;  /* 0x0000000000000948 */ /* 0x000fea0003800000 */
[----:B------:R2:W3:Y:S04]  /*95e0*/  @P0 LDSM.16.M88.4 R40, [R87+UR48+0x400] ;  /* 0x000400305728083b */ /* 0x0004e80008000200 */
[----:B------:R2:W4:Y:S04]  /*95f0*/  @P0 LDSM.16.M88.4 R44, [R2+0x400] ;  /* 0x00040000022c083b */ /* 0x0005280000000200 */
[----:B------:R2:W1:Y:S04]  /*9600*/  @P0 LDSM.16.M88.4 R48, [R86+0x400] ;  /* 0x000400005630083b */ /* 0x0004680000000200 */
[----:B------:R2:W1:Y:S02]  /*9610*/  @P0 LDSM.16.M88.4 R52, [R0+0x400] ;  /* 0x000400000034083b */ /* 0x0004640000000200 */
.L_x_154:
[----:B------:R-:W-:Y:S05]  /*9620*/  BSYNC B1 ;  /* 0x0000000000017941 */ /* 0x000fea0003800000 */
.L_x_153:
        /* <DEDUP_REMOVED lines=21> */
.L_x_158:
[----:B------:R-:W-:Y:S01]  /*9780*/  ISETP.NE.AND P0, PT, R76, RZ, PT ;  /* 0x000000ff4c00720c */ /* 0x000fe20003f05270 */
[----:B------:R-:W-:Y:S05]  /*9790*/  WARPSYNC.ALL ;  /* 0x0000000000007948 */ /* 0x000fea0003800000 */
[----:B------:R-:W-:Y:S01]  /*97a0*/  R2UR UR4, R34 ;  /* 0x00000000220472ca */ /* 0x000fe200000e0000 */
[----:B------:R-:W-:Y:S01]  /*97b0*/  BSSY.RECONVERGENT B0, `(.L_x_159) ;  /* 0x000003c000007945 */ /* 0x000fe20003800200 */
[----:B------:R-:W-:Y:S11]  /*97c0*/  R2UR UR5, R85 ;  /* 0x00000000550572ca */ /* 0x000ff600000e0000 */
[----:B-1----:R-:W1:Y:S01]  /*97d0*/  LDTM.16dp128bit.x8 R4, tmem[UR4+0xe0] ;  /* 0x0000e004000479ee */ /* 0x002e620008180000 */
[----:B------:R-:W-:Y:S01]  /*97e0*/  NOP ;  /* 0x0000000000007918 */ /* 0x000fe20000000000 */
[----:B------:R-:W-:Y:S04]  /*97f0*/  UIADD3 UR5, UPT, UPT, UR5, 0xd0, URZ ;  /* 0x000000d005057890 */ /* 0x000fe8000fffe0ff */
[----:B------:R-:W-:Y:S09]  /*9800*/  UPRMT UR5, UR37, 0x654, UR5 ;  /* 0x0000065425057896 */ /* 0x000ff20008000005 */
[----:B-1----:R-:W-:Y:S01]  /*9810*/  SYNCS.ARRIVE.TRANS64.RED.A1T0 RZ, [UR5], RZ ;  /* 0x000000ffffff79a7 */ /* 0x002fe20008100405 */
[C---:B------:R-:W-:Y:S01]  /*9820*/  FMUL R0, R33.reuse, R4 ;  /* 0x0000000421007220 */ /* 0x040fe20000400000 */
        /* <DEDUP_REMOVED lines=33> */
[----:B------:R-:W-:Y:S05]  /*9a40*/  FFMA R15, R35, R55, R19 ;  /* 0x00000037230f7223 */ /* 0x000fea0000000013 */
[----:B------:R1:W-:Y:S01]  /*9a50*/  STSM.16.M88.4 [R84+0x6000], R12 ;  /* 0x0060000c54007844 */ /* 0x0003e20000000200 */
        /* <DEDUP_REMOVED lines=17> */
.L_x_160:
[----:B------:R-:W-:Y:S05]  /*9b70*/  BSYNC.RECONVERGENT B0 ;  /* 0x0000000000007941 */ /* 0x000fea0003800200 */
.L_x_159:
[----:B------:R-:W-:Y:S01]  /*9b80*/  BAR.SYNC.DEFER_BLOCKING 0x1, 0x80 ;  /* 0x0042000000007b1d */ /* 0x000fe20000010000 */
[----:B------:R-:W-:Y:S01]  /*9b90*/  UISETP.NE.AND UP0, UPT, UR49, -0x8, UPT ;  /* 0xfffffff83100788c */ /* 0x000fe2000bf05270 */
[----:B------:R-:W-:Y:S08]  /*9ba0*/  IADD3 R31, PT, PT, R31, 0x1, RZ ;  /* 0x000000011f1f7810 */ /* 0x000ff00007ffe0ff */
[----:B------:R-:W-:Y:S05]  /*9bb0*/  BRA.U !UP0, `(.L_x_161) ;  /* 0x0000000108287547 */ /* 0x000fea000b800000 */
[----:B------:R-:W-:Y:S01]  /*9bc0*/  ISETP.NE.AND P0, PT, R80, RZ, PT ;  /* 0x000000ff5000720c */ /* 0x000fe20003f05270 */
[----:B------:R-:W-:Y:S01]  /*9bd0*/  IMAD.U32 R2, RZ, RZ, UR51 ;  /* 0x00000033ff027e24 */ /* 0x000fe2000f8e00ff */
[----:B------:R-:W-:Y:S01]  /*9be0*/  UIADD3 UR51, UPT, UPT, UR51, 0x1, URZ ;  /* 0x0000000133337890 */ /* 0x000fe2000fffe0ff */
[----:B------:R-:W-:Y:S03]  /*9bf0*/  IMAD.U32 R0, RZ, RZ, UR37 ;  /* 0x00000025ff007e24 */ /* 0x000fe6000f8e00ff */
[----:B------:R-:W-:Y:S04]  /*9c00*/  UISETP.NE.AND UP0, UPT, UR51, 0x4, UPT ;  /* 0x000000043300788c */ /* 0x000fe8000bf05270 */
[----:B------:R-:W-:Y:S03]  /*9c10*/  USEL UR51, UR51, URZ, UP0 ;  /* 0x000000ff33337287 */ /* 0x000fe60008000000 */
[----:B------:R-:W-:Y:S05]  /*9c20*/  @P0 LEA R2, R2, UR48, 0x3 ;  /* 0x0000003002020c11 */ /* 0x000fea000f8e18ff */
[----:B------:R-:W-:Y:S05]  /*9c30*/  @P0 VIADD R2, R2, 0x60 ;  /* 0x0000006002020836 */ /* 0x000fea0000000000 */
[----:B------:R-:W-:Y:S04]  /*9c40*/  @P0 PRMT R0, R0, 0x654, R2 ;  /* 0x0000065400000816 */ /* 0x000fe80000000002 */
[----:B------:R2:W-:Y:S03]  /*9c50*/  @P0 SYNCS.ARRIVE.TRANS64.RED.A1T0 RZ, [R0+URZ], RZ ;  /* 0x000000ff00ff09a7 */ /* 0x0005e600081004ff */
.L_x_161:
[----:B------:R-:W-:Y:S01]  /*9c60*/  ISETP.NE.AND P2, PT, R77, RZ, PT ;  /* 0x000000ff4d00720c */ /* 0x000fe20003f45270 */
[----:B------:R-:W-:Y:S01]  /*9c70*/  UIADD3 UR49, UPT, UPT, UR49, 0x8, URZ ;  /* 0x0000000831317890 */ /* 0x000fe2000fffe0ff */
[----:B------:R-:W-:Y:S01]  /*9c80*/  ISETP.NE.AND P0, PT, R79, 0x2, PT ;  /* 0x000000024f00780c */ /* 0x000fe20003f05270 */
[----:B-1----:R-:W-:Y:S01]  /*9c90*/  IMAD.IADD R14, R29, 0x1, R62 ;  /* 0x000000011d0e7824 */ /* 0x002fe200078e023e */
[----:B------:R-:W-:Y:S01]  /*9ca0*/  ISETP.NE.AND P1, PT, R31, 0x4, PT ;  /* 0x000000041f00780c */ /* 0x000fe20003f25270 */
[----:B------:R-:W-:Y:S01]  /*9cb0*/  IMAD.IADD R15, R30, 0x1, R63 ;  /* 0x000000011e0f7824 */ /* 0x000fe200078e023f */
[----:B------:R-:W-:Y:S02]  /*9cc0*/  SEL R2, RZ, 0x1, P0 ;  /* 0x00000001ff027807 */ /* 0x000fe40000000000 */
[----:B--2---:R-:W-:Y:S02]  /*9cd0*/  SEL R0, RZ, 0x1, P1 ;  /* 0x00000001ff007807 */ /* 0x004fe40000800000 */
[----:B------:R-:W-:Y:S02]  /*9ce0*/  LOP3.LUT R72, R72, R2, RZ, 0x3c, !PT ;  /* 0x0000000248487212 */ /* 0x000fe400078e3cff */
[----:B------:R-:W-:Y:S02]  /*9cf0*/  LOP3.LUT R73, R73, R0, RZ, 0x3c, !PT ;  /* 0x0000000049497212 */ /* 0x000fe400078e3cff */
[----:B------:R-:W-:Y:S02]  /*9d00*/  @P2 R2UR UR36, R71 ;  /* 0x00000000472422ca */ /* 0x000fe400000e0000 */
[----:B------:R-:W-:Y:S02]  /*9d10*/  SEL R79, R79, RZ, P0 ;  /* 0x000000ff4f4f7207 */ /* 0x000fe40000000000 */
[----:B------:R-:W-:Y:S01]  /*9d20*/  SEL R31, R31, RZ, P1 ;  /* 0x000000ff1f1f7207 */ /* 0x000fe20000800000 */
[----:B------:R-:W-:Y:S10]  /*9d30*/  @P2 BRA `(.L_x_162) ;  /* 0xffffffb400502947 */ /* 0x000ff4000383ffff */
[----:B------:R-:W-:-:S09]  /*9d40*/  UISETP.NE.AND UP0, UPT, UR50, URZ, UPT ;  /* 0x000000ff3200728c */ /* 0x000fd2000bf05270 */
[----:B------:R-:W-:Y:S05]  /*9d50*/  BRA.U !UP0, `(.L_x_163) ;  /* 0x0000000108487547 */ /* 0x000fea000b800000 */
[----:B------:R-:W1:Y:S02]  /*9d60*/  LDCU.64 UR4, c[0x0][0x890] ;  /* 0x00011200ff0477ac */ /* 0x000e640008000a00 */
[----:B-1----:R-:W-:-:S04]  /*9d70*/  UISETP.NE.U32.AND UP0, UPT, UR4, URZ, UPT ;  /* 0x000000ff0400728c */ /* 0x002fc8000bf05070 */
[----:B------:R-:W-:-:S09]  /*9d80*/  UISETP.NE.AND.EX UP0, UPT, UR5, URZ, UPT, UP0 ;  /* 0x000000ff0500728c */ /* 0x000fd2000bf05300 */
[----:B------:R-:W-:Y:S05]  /*9d90*/  BRA.U UP0, `(.L_x_164) ;  /* 0x00000001000c7547 */ /* 0x000fea000b800000 */
[----:B------:R-:W-:-:S13]  /*9da0*/  FSETP.NEU.AND P0, PT, R35, RZ, PT ;  /* 0x000000ff2300720b */ /* 0x000fda0003f0d000 */
[----:B------:R-:W-:Y:S05]  /*9db0*/  @!P0 EXIT ;  /* 0x000000000000894d */ /* 0x000fea0003800000 */
[----:B------:R-:W-:Y:S05]  /*9dc0*/  BRA `(.L_x_163) ;  /* 0x00000000002c7947 */ /* 0x000fea0003800000 */
.L_x_164:
[----:B------:R-:W-:Y:S01]  /*9dd0*/  ISETP.NE.AND P0, PT, R78, RZ, PT ;  /* 0x000000ff4e00720c */ /* 0x000fe20003f05270 */
[----:B------:R-:W-:-:S12]  /*9de0*/  BSSY.RECONVERGENT B0, `(.L_x_163) ;  /* 0x0000009000007945 */ /* 0x000fd80003800200 */
[----:B------:R-:W-:Y:S05]  /*9df0*/  @P0 BRA `(.L_x_165) ;  /* 0x0000000000140947 */ /* 0x000fea0003800000 */
[----:B------:R-:W1:Y:S02]  /*9e00*/  LDCU.64 UR4, c[0x0][0x888] ;  /* 0x00011100ff0477ac */ /* 0x000e640008000a00 */
[----:B-1----:R-:W-:-:S04]  /*9e10*/  ISETP.NE.U32.AND P0, PT, RZ, UR4, PT ;  /* 0x00000004ff007c0c */ /* 0x002fc8000bf05070 */
[----:B------:R-:W-:-:S13]  /*9e20*/  ISETP.NE.AND.EX P0, PT, RZ, UR5, PT, P0 ;  /* 0x00000005ff007c0c */ /* 0x000fda000bf05300 */
[----:B------:R-:W-:Y:S05]  /*9e30*/  @!P0 EXIT ;  /* 0x000000000000894d */ /* 0x000fea0003800000 */
[----:B------:R-:W-:Y:S05]  /*9e40*/  BRA `(.L_x_166) ;  /* 0x0000000000087947 */ /* 0x000fea0003800000 */
.L_x_165:
[----:B------:R-:W-:-:S13]  /*9e50*/  FSETP.NEU.AND P0, PT, R35, RZ, PT ;  /* 0x000000ff2300720b */ /* 0x000fda0003f0d000 */
[----:B------:R-:W-:Y:S05]  /*9e60*/  @!P0 EXIT ;  /* 0x000000000000894d */ /* 0x000fea0003800000 */
.L_x_166:
[----:B------:R-:W-:Y:S05]  /*9e70*/  BSYNC.RECONVERGENT B0 ;  /* 0x0000000000007941 */ /* 0x000fea0003800200 */
.L_x_163:
[----:B------:R-:W-:Y:S01]  /*9e80*/  ULEA UR4, UR51, UR48, 0x3 ;  /* 0x0000003033047291 */ /* 0x000fe2000f8e18ff */
[----:B------:R-:W-:-:S04]  /*9e90*/  DEPBAR.LE SB0, 0x0 ;  /* 0x000080000000791a */ /* 0x000fc80000000000 */
[----:B------:R-:W-:-:S04]  /*9ea0*/  UIADD3 UR4, UPT, UPT, UR4, 0x60, URZ ;  /* 0x0000006004047890 */ /* 0x000fc8000fffe0ff */
[----:B------:R-:W-:-:S09]  /*9eb0*/  UPRMT UR4, UR37, 0x654, UR4 ;  /* 0x0000065425047896 */ /* 0x000fd20008000004 */
[----:B------:R-:W-:Y:S01]  /*9ec0*/  SYNCS.ARRIVE.TRANS64.RED.A1T0 RZ, [UR4], RZ ;  /* 0x000000ffffff79a7 */ /* 0x000fe20008100404 */
[----:B------:R-:W-:Y:S05]  /*9ed0*/  EXIT ;  /* 0x000000000000794d */ /* 0x000fea0003800000 */
.L_x_19:
[----:B--2---:R2:W1:Y:S02]  /*9ee0*/  SYNCS.PHASECHK.TRANS64.TRYWAIT P0, [R2+URZ+0x100], R3 ;  /* 0x00010003020075a7 */ /* 0x00446400080011ff */
[----:B-1----:R-:W-:Y:S05]  /*9ef0*/  @!P0 NANOSLEEP.SYNCS 0x989680 ;  /* 0x009896800000895d */ /* 0x002fea0003900000 */
[----:B------:R-:W1:Y:S02]  /*9f00*/  @!P0 SYNCS.PHASECHK.TRANS64 P0, [R2+URZ+0x100], R3 ;  /* 0x00010003020085a7 */ /* 0x000e6400080010ff */
[----:B-1----:R-:W-:Y:S05]  /*9f10*/  @!P0 BRA `(.L_x_19) ;  /* 0xfffffffc00f08947 */ /* 0x002fea000383ffff */
[----:B------:R-:W-:Y:S05]  /*9f20*/  BRA `(.L_x_167) ;  /* 0xffffff7400ac7947 */ /* 0x000fea000383ffff */
.L_x_22:
[----:B-1----:R-:W-:-:S07]  /*9f30*/  MOV R2, UR33 ;  /* 0x0000002100027c02 */ /* 0x002fce0008000f00 */
.L_x_168:
[----:B-1----:R1:W2:Y:S02]  /*9f40*/  SYNCS.PHASECHK.TRANS64.TRYWAIT P0, [R2+URZ+0x20], R4 ;  /* 0x00002004020075a7 */ /* 0x0022a400080011ff */
[----:B--2---:R-:W-:Y:S05]  /*9f50*/  @!P0 NANOSLEEP.SYNCS 0x989680 ;  /* 0x009896800000895d */ /* 0x004fea0003900000 */
[----:B------:R-:W2:Y:S02]  /*9f60*/  @!P0 SYNCS.PHASECHK.TRANS64 P0, [R2+URZ+0x20], R4 ;  /* 0x00002004020085a7 */ /* 0x000ea400080010ff */
[----:B--2---:R-:W-:Y:S05]  /*9f70*/  @!P0 BRA `(.L_x_168) ;  /* 0xfffffffc00f08947 */ /* 0x004fea000383ffff */
[----:B------:R-:W-:Y:S05]  /*9f80*/  BRA `(.L_x_21) ;  /* 0xffffff7400fc7947 */ /* 0x000fea000383ffff */
.L_x_28:
[----:B-1----:R-:W-:-:S07]  /*9f90*/  MOV R2, UR17 ;  /* 0x0000001100027c02 */ /* 0x002fce0008000f00 */
.L_x_169:
[----:B-1----:R1:W2:Y:S02]  /*9fa0*/  SYNCS.PHASECHK.TRANS64.TRYWAIT P0, [R2+URZ+0x20], R4 ;  /* 0x00002004020075a7 */ /* 0x0022a400080011ff */
[----:B--2---:R-:W-:Y:S05]  /*9fb0*/  @!P0 NANOSLEEP.SYNCS 0x989680 ;  /* 0x009896800000895d */ /* 0x004fea0003900000 */
[----:B------:R-:W2:Y:S02]  /*9fc0*/  @!P0 SYNCS.PHASECHK.TRANS64 P0, [R2+URZ+0x20], R4 ;  /* 0x00002004020085a7 */ /* 0x000ea400080010ff */
[----:B--2---:R-:W-:Y:S05]  /*9fd0*/  @!P0 BRA `(.L_x_169) ;  /* 0xfffffffc00f08947 */ /* 0x004fea000383ffff */
[----:B------:R-:W-:Y:S05]  /*9fe0*/  BRA `(.L_x_27) ;  /* 0xffffff7800a47947 */ /* 0x000fea000383ffff */
.L_x_32:
[----:B-1----:R1:W2:Y:S02]  /*9ff0*/  SYNCS.PHASECHK.TRANS64.TRYWAIT P0, [R2+URZ+0x90], R3 ;  /* 0x00009003020075a7 */ /* 0x0022a400080011ff */
[----:B--2---:R-:W-:Y:S05]  /*a000*/  @!P0 NANOSLEEP.SYNCS 0x989680 ;  /* 0x009896800000895d */ /* 0x004fea0003900000 */
[----:B------:R-:W2:Y:S02]  /*a010*/  @!P0 SYNCS.PHASECHK.TRANS64 P0, [R2+URZ+0x90], R3 ;  /* 0x00009003020085a7 */ /* 0x000ea400080010ff */
[----:B--2---:R-:W-:Y:S05]  /*a020*/  @!P0 BRA `(.L_x_32) ;  /* 0xfffffffc00f08947 */ /* 0x004fea000383ffff */
[----:B------:R-:W-:Y:S05]  /*a030*/  BRA `(.L_x_170) ;  /* 0xffffff7c00347947 */ /* 0x000fea000383ffff */
.L_x_36:
[----:B----4-:R-:W-:-:S07]  /*a040*/  MOV R0, UR5 ;  /* 0x0000000500007c02 */ /* 0x010fce0008000f00 */
.L_x_171:
[----:B-1----:R1:W2:Y:S02]  /*a050*/  SYNCS.PHASECHK.TRANS64.TRYWAIT P0, [R0+URZ], R2 ;  /* 0x00000002000075a7 */ /* 0x0022a400080011ff */
[----:B--2---:R-:W-:Y:S05]  /*a060*/  @!P0 NANOSLEEP.SYNCS 0x989680 ;  /* 0x009896800000895d */ /* 0x004fea0003900000 */
[----:B------:R-:W2:Y:S02]  /*a070*/  @!P0 SYNCS.PHASECHK.TRANS64 P0, [R0+URZ], R2 ;  /* 0x00000002000085a7 */ /* 0x000ea400080010ff */
[----:B--2---:R-:W-:Y:S05]  /*a080*/  @!P0 BRA `(.L_x_171) ;  /* 0xfffffffc00f08947 */ /* 0x004fea000383ffff */
[----:B------:R-:W-:Y:S05]  /*a090*/  BRA `(.L_x_172) ;  /* 0xffffff8000a47947 */ /* 0x000fea000383ffff */
.L_x_37:
[----:B----4-:R-:W-:-:S07]  /*a0a0*/  MOV R0, UR5 ;  /* 0x0000000500007c02 */ /* 0x010fce0008000f00 */
.L_x_173:
[----:B-1----:R1:W2:Y:S02]  /*a0b0*/  SYNCS.PHASECHK.TRANS64.TRYWAIT P0, [R0+URZ], R3 ;  /* 0x00000003000075a7 */ /* 0x0022a400080011ff */
[----:B--2---:R-:W-:Y:S05]  /*a0c0*/  @!P0 NANOSLEEP.SYNCS 0x989680 ;  /* 0x009896800000895d */ /* 0x004fea0003900000 */
[----:B------:R-:W2:Y:S02]  /*a0d0*/  @!P0 SYNCS.PHASECHK.TRANS64 P0, [R0+URZ], R3 ;  /* 0x00000003000085a7 */ /* 0x000ea400080010ff */
[----:B--2---:R-:W-:Y:S05]  /*a0e0*/  @!P0 BRA `(.L_x_173) ;  /* 0xfffffffc00f08947 */ /* 0x004fea000383ffff */
[----:B------:R-:W-:Y:S05]  /*a0f0*/  BRA `(.L_x_174) ;  /* 0xffffff8000b07947 */ /* 0x000fea000383ffff */
.L_x_38:
[----:B----4-:R-:W-:-:S07]  /*a100*/  MOV R0, UR5 ;  /* 0x0000000500007c02 */ /* 0x010fce0008000f00 */
.L_x_175:
[----:B-1----:R1:W2:Y:S02]  /*a110*/  SYNCS.PHASECHK.TRANS64.TRYWAIT P0, [R0+URZ], R3 ;  /* 0x00000003000075a7 */ /* 0x0022a400080011ff */
[----:B--2---:R-:W-:Y:S05]  /*a120*/  @!P0 NANOSLEEP.SYNCS 0x989680 ;  /* 0x009896800000895d */ /* 0x004fea0003900000 */
[----:B------:R-:W2:Y:S02]  /*a130*/  @!P0 SYNCS.PHASECHK.TRANS64 P0, [R0+URZ], R3 ;  /* 0x00000003000085a7 */ /* 0x000ea400080010ff */
[----:B--2---:R-:W-:Y:S05]  /*a140*/  @!P0 BRA `(.L_x_175) ;  /* 0xfffffffc00f08947 */ /* 0x004fea000383ffff */
[----:B------:R-:W-:Y:S05]  /*a150*/  BRA `(.L_x_176) ;  /* 0xffffff8000bc7947 */ /* 0x000fea000383ffff */
.L_x_41:
[----:B-1----:R1:W2:Y:S02]  /*a160*/  SYNCS.PHASECHK.TRANS64.TRYWAIT P0, [R0+URZ+0xf0], R4 ;  /* 0x0000f004000075a7 */ /* 0x0022a400080011ff */
[----:B--2---:R-:W-:Y:S05]  /*a170*/  @!P0 NANOSLEEP.SYNCS 0x989680 ;  /* 0x009896800000895d */ /* 0x004fea0003900000 */
[----:B------:R-:W2:Y:S02]  /*a180*/  @!P0 SYNCS.PHASECHK.TRANS64 P0, [R0+URZ+0xf0], R4 ;  /* 0x0000f004000085a7 */ /* 0x000ea400080010ff */
[----:B--2---:R-:W-:Y:S05]  /*a190*/  @!P0 BRA `(.L_x_41) ;  /* 0xfffffffc00f08947 */ /* 0x004fea000383ffff */
[----:B------:R-:W-:Y:S05]  /*a1a0*/  BRA `(.L_x_177) ;  /* 0xffffff8400187947 */ /* 0x000fea000383ffff */
.L_x_42:
[----:B------:R-:W-:-:S07]  /*a1b0*/  MOV R0, UR5 ;  /* 0x0000000500007c02 */ /* 0x000fce0008000f00 */
.L_x_178:
[----:B-1----:R1:W2:Y:S02]  /*a1c0*/  SYNCS.PHASECHK.TRANS64.TRYWAIT P0, [R0+URZ+0xa0], R5 ;  /* 0x0000a005000075a7 */ /* 0x0022a400080011ff */
[----:B--2---:R-:W-:Y:S05]  /*a1d0*/  @!P0 NANOSLEEP.SYNCS 0x989680 ;  /* 0x009896800000895d */ /* 0x004fea0003900000 */
[----:B------:R-:W2:Y:S02]  /*a1e0*/  @!P0 SYNCS.PHASECHK.TRANS64 P0, [R0+URZ+0xa0], R5 ;  /* 0x0000a005000085a7 */ /* 0x000ea400080010ff */
[----:B--2---:R-:W-:Y:S05]  /*a1f0*/  @!P0 BRA `(.L_x_178) ;  /* 0xfffffffc00f08947 */ /* 0x004fea000383ffff */
[----:B------:R-:W-:Y:S05]  /*a200*/  BRA `(.L_x_179) ;  /* 0xffffff8400287947 */ /* 0x000fea000383ffff */
.L_x_43:
[----:B-1----:R1:W2:Y:S02]  /*a210*/  SYNCS.PHASECHK.TRANS64.TRYWAIT P1, [R0+URZ+0x90], R4 ;  /* 0x00009004000075a7 */ /* 0x0022a400080211ff */
[----:B--2---:R-:W-:Y:S05]  /*a220*/  @!P1 NANOSLEEP.SYNCS 0x989680 ;  /* 0x009896800000995d */ /* 0x004fea0003900000 */
[----:B------:R-:W2:Y:S02]  /*a230*/  @!P1 SYNCS.PHASECHK.TRANS64 P1, [R0+URZ+0x90], R4 ;  /* 0x00009004000095a7 */ /* 0x000ea400080210ff */
[----:B--2---:R-:W-:Y:S05]  /*a240*/  @!P1 BRA `(.L_x_43) ;  /* 0xfffffffc00f09947 */ /* 0x004fea000383ffff */
[----:B------:R-:W-:Y:S05]  /*a250*/  BRA `(.L_x_180) ;  /* 0xffffff8400587947 */ /* 0x000fea000383ffff */
.L_x_46:
[----:B------:R-:W-:-:S07]  /*a260*/  MOV R0, UR5 ;  /* 0x0000000500007c02 */ /* 0x000fce0008000f00 */
.L_x_181:
[----:B-1----:R1:W2:Y:S02]  /*a270*/  SYNCS.PHASECHK.TRANS64.TRYWAIT P0, [R0+URZ+0xa0], R2 ;  /* 0x0000a002000075a7 */ /* 0x0022a400080011ff */
[----:B--2---:R-:W-:Y:S05]  /*a280*/  @!P0 NANOSLEEP.SYNCS 0x989680 ;  /* 0x009896800000895d */ /* 0x004fea0003900000 */
[----:B------:R-:W2:Y:S02]  /*a290*/  @!P0 SYNCS.PHASECHK.TRANS64 P0, [R0+URZ+0xa0], R2 ;  /* 0x0000a002000085a7 */ /* 0x000ea400080010ff */
[----:B--2---:R-:W-:Y:S05]  /*a2a0*/  @!P0 BRA `(.L_x_181) ;  /* 0xfffffffc00f08947 */ /* 0x004fea000383ffff */
[----:B------:R-:W-:Y:S05]  /*a2b0*/  BRA `(.L_x_45) ;  /* 0xffffff8400ac7947 */ /* 0x000fea000383ffff */
.L_x_53:
[----:B-1----:R1:W2:Y:S02]  /*a2c0*/  SYNCS.PHASECHK.TRANS64.TRYWAIT P1, [R0+URZ+0x90], R2 ;  /* 0x00009002000075a7 */ /* 0x0022a400080211ff */
[----:B--2---:R-:W-:Y:S05]  /*a2d0*/  @!P1 NANOSLEEP.SYNCS 0x989680 ;  /* 0x009896800000995d */ /* 0x004fea0003900000 */
[----:B------:R-:W2:Y:S02]  /*a2e0*/  @!P1 SYNCS.PHASECHK.TRANS64 P1, [R0+URZ+0x90], R2 ;  /* 0x00009002000095a7 */ /* 0x000ea400080210ff */
[----:B--2---:R-:W-:Y:S05]  /*a2f0*/  @!P1 BRA `(.L_x_53) ;  /* 0xfffffffc00f09947 */ /* 0x004fea000383ffff */
[----:B------:R-:W-:Y:S05]  /*a300*/  BRA `(.L_x_182) ;  /* 0xffffff8c001c7947 */ /* 0x000fea000383ffff */
.L_x_54:
[----:B------:R-:W-:-:S07]  /*a310*/  MOV R2, UR7 ;  /* 0x0000000700027c02 */ /* 0x000fce0008000f00 */
.L_x_183:
[----:B-1----:R1:W2:Y:S02]  /*a320*/  SYNCS.PHASECHK.TRANS64.TRYWAIT P0, [R2+URZ+0xd0], R0 ;  /* 0x0000d000020075a7 */ /* 0x0022a400080011ff */
[----:B--2---:R-:W-:Y:S05]  /*a330*/  @!P0 NANOSLEEP.SYNCS 0x989680 ;  /* 0x009896800000895d */ /* 0x004fea0003900000 */
[----:B------:R-:W2:Y:S02]  /*a340*/  @!P0 SYNCS.PHASECHK.TRANS64 P0, [R2+URZ+0xd0], R0 ;  /* 0x0000d000020085a7 */ /* 0x000ea400080010ff */
[----:B--2---:R-:W-:Y:S05]  /*a350*/  @!P0 BRA `(.L_x_183) ;  /* 0xfffffffc00f08947 */ /* 0x004fea000383ffff */
[----:B------:R-:W-:Y:S05]  /*a360*/  BRA `(.L_x_184) ;  /* 0xffffff8c006c7947 */ /* 0x000fea000383ffff */
.L_x_57:
[----:B------:R-:W-:Y:S07]  /*a370*/  MOV R0, UR6 ;  /* 0x0000000600007c02 */ /* 0x000fee0008000f00 */
.L_x_185:
[----:B-1----:R1:W2:Y:S02]  /*a380*/  SYNCS.PHASECHK.TRANS64.TRYWAIT P0, [R0+URZ], R2 ;  /* 0x00000002000075a7 */ /* 0x0022a400080011ff */
[----:B--2---:R-:W-:Y:S05]  /*a390*/  @!P0 NANOSLEEP.SYNCS 0x989680 ;  /* 0x009896800000895d */ /* 0x004fea0003900000 */
[----:B------:R-:W2:Y:S02]  /*a3a0*/  @!P0 SYNCS.PHASECHK.TRANS64 P0, [R0+URZ], R2 ;  /* 0x00000002000085a7 */ /* 0x000ea400080010ff */
[----:B--2---:R-:W-:Y:S05]  /*a3b0*/  @!P0 BRA `(.L_x_185) ;  /* 0xfffffffc00f08947 */ /* 0x004fea000383ffff */
[----:B------:R-:W-:Y:S05]  /*a3c0*/  BRA `(.L_x_56) ;  /* 0xffffff8c00887947 */ /* 0x000fea000383ffff */
.L_x_60:
[----:B------:R-:W-:-:S07]  /*a3d0*/  MOV R0, UR6 ;  /* 0x0000000600007c02 */ /* 0x000fce0008000f00 */
.L_x_186:
[----:B--2---:R2:W4:Y:S02]  /*a3e0*/  SYNCS.PHASECHK.TRANS64.TRYWAIT P0, [R0+URZ], R2 ;  /* 0x00000002000075a7 */ /* 0x00452400080011ff */
[----:B----4-:R-:W-:Y:S05]  /*a3f0*/  @!P0 NANOSLEEP.SYNCS 0x989680 ;  /* 0x009896800000895d */ /* 0x010fea0003900000 */
[----:B------:R-:W4:Y:S02]  /*a400*/  @!P0 SYNCS.PHASECHK.TRANS64 P0, [R0+URZ], R2 ;  /* 0x00000002000085a7 */ /* 0x000f2400080010ff */
[----:B----4-:R-:W-:Y:S05]  /*a410*/  @!P0 BRA `(.L_x_186) ;  /* 0xfffffffc00f08947 */ /* 0x010fea000383ffff */
[----:B------:R-:W-:Y:S05]  /*a420*/  BRA `(.L_x_187) ;  /* 0xffffff9000647947 */ /* 0x000fea000383ffff */
.L_x_61:
[----:B------:R-:W-:-:S07]  /*a430*/  MOV R0, UR6 ;  /* 0x0000000600007c02 */ /* 0x000fce0008000f00 */
.L_x_188:
[----:B-1----:R1:W2:Y:S02]  /*a440*/  SYNCS.PHASECHK.TRANS64.TRYWAIT P0, [R0+URZ], R3 ;  /* 0x00000003000075a7 */ /* 0x0022a400080011ff */
[----:B--2---:R-:W-:Y:S05]  /*a450*/  @!P0 NANOSLEEP.SYNCS 0x989680 ;  /* 0x009896800000895d */ /* 0x004fea0003900000 */
[----:B------:R-:W2:Y:S02]  /*a460*/  @!P0 SYNCS.PHASECHK.TRANS64 P0, [R0+URZ], R3 ;  /* 0x00000003000085a7 */ /* 0x000ea400080010ff */
[----:B--2---:R-:W-:Y:S05]  /*a470*/  @!P0 BRA `(.L_x_188) ;  /* 0xfffffffc00f08947 */ /* 0x004fea000383ffff */
[----:B------:R-:W-:Y:S05]  /*a480*/  BRA `(.L_x_189) ;  /* 0xffffff9000707947 */ /* 0x000fea000383ffff */
.L_x_62:
[----:B------:R-:W-:-:S07]  /*a490*/  MOV R0, UR6 ;  /* 0x0000000600007c02 */ /* 0x000fce0008000f00 */
.L_x_190:
[----:B-1----:R1:W2:Y:S02]  /*a4a0*/  SYNCS.PHASECHK.TRANS64.TRYWAIT P0, [R0+URZ], R3 ;  /* 0x00000003000075a7 */ /* 0x0022a400080011ff */
[----:B--2---:R-:W-:Y:S05]  /*a4b0*/  @!P0 NANOSLEEP.SYNCS 0x989680 ;  /* 0x009896800000895d */ /* 0x004fea0003900000 */
[----:B------:R-:W2:Y:S02]  /*a4c0*/  @!P0 SYNCS.PHASECHK.TRANS64 P0, [R0+URZ], R3 ;  /* 0x00000003000085a7 */ /* 0x000ea400080010ff */
[----:B--2---:R-:W-:Y:S05]  /*a4d0*/  @!P0 BRA `(.L_x_190) ;  /* 0xfffffffc00f08947 */ /* 0x004fea000383ffff */
[----:B------:R-:W-:Y:S05]  /*a4e0*/  BRA `(.L_x_191) ;  /* 0xffffff90007c7947 */ /* 0x000fea000383ffff */
.L_x_63:
[----:B-1----:R-:W-:-:S07]  /*a4f0*/  MOV R0, UR7 ;  /* 0x0000000700007c02 */ /* 0x002fce0008000f00 */
.L_x_192:
[----:B-1----:R1:W2:Y:S02]  /*a500*/  SYNCS.PHASECHK.TRANS64.TRYWAIT P0, [R0+URZ], R2 ;  /* 0x00000002000075a7 */ /* 0x0022a400080011ff */
[----:B--2---:R-:W-:Y:S05]  /*a510*/  @!P0 NANOSLEEP.SYNCS 0x989680 ;  /* 0x009896800000895d */ /* 0x004fea0003900000 */
[----:B------:R-:W2:Y:S02]  /*a520*/  @!P0 SYNCS.PHASECHK.TRANS64 P0, [R0+URZ], R2 ;  /* 0x00000002000085a7 */ /* 0x000ea400080010ff */
[----:B--2---:R-:W-:Y:S05]  /*a530*/  @!P0 BRA `(.L_x_192) ;  /* 0xfffffffc00f08947 */ /* 0x004fea000383ffff */
[----:B------:R-:W-:Y:S05]  /*a540*/  BRA `(.L_x_193) ;  /* 0xffffff9000887947 */ /* 0x000fea000383ffff */
.L_x_68:
[----:B--2---:R2:W3:Y:S02]  /*a550*/  SYNCS.PHASECHK.TRANS64.TRYWAIT P0, [R0+URZ+0x90], R2 ;  /* 0x00009002000075a7 */ /* 0x0044e400080011ff */
[----:B---3--:R-:W-:Y:S05]  /*a560*/  @!P0 NANOSLEEP.SYNCS 0x989680 ;  /* 0x009896800000895d */ /* 0x008fea0003900000 */
[----:B------:R-:W3:Y:S02]  /*a570*/  @!P0 SYNCS.PHASECHK.TRANS64 P0, [R0+URZ+0x90], R2 ;  /* 0x00009002000085a7 */ /* 0x000ee400080010ff */
[----:B---3--:R-:W-:Y:S05]  /*a580*/  @!P0 BRA `(.L_x_68) ;  /* 0xfffffffc00f08947 */ /* 0x008fea000383ffff */
[----:B------:R-:W-:Y:S05]  /*a590*/  BRA `(.L_x_194) ;  /* 0xffffff9400887947 */ /* 0x000fea000383ffff */
.L_x_71:
[----:B------:R-:W-:Y:S07]  /*a5a0*/  MOV R0, UR7 ;  /* 0x0000000700007c02 */ /* 0x000fee0008000f00 */
.L_x_195:
[----:B--2---:R2:W3:Y:S02]  /*a5b0*/  SYNCS.PHASECHK.TRANS64.TRYWAIT P0, [R0+URZ+0x88], R2 ;  /* 0x00008802000075a7 */ /* 0x0044e400080011ff */
[----:B---3--:R-:W-:Y:S05]  /*a5c0*/  @!P0 NANOSLEEP.SYNCS 0x989680 ;  /* 0x009896800000895d */ /* 0x008fea0003900000 */
[----:B------:R-:W3:Y:S02]  /*a5d0*/  @!P0 SYNCS.PHASECHK.TRANS64 P0, [R0+URZ+0x88], R2 ;  /* 0x00008802000085a7 */ /* 0x000ee400080010ff */
[----:B---3--:R-:W-:Y:S05]  /*a5e0*/  @!P0 BRA `(.L_x_195) ;  /* 0xfffffffc00f08947 */ /* 0x008fea000383ffff */
[----:B------:R-:W-:Y:S05]  /*a5f0*/  BRA `(.L_x_70) ;  /* 0xffffff9800687947 */ /* 0x000fea000383ffff */
.L_x_74:
[----:B------:R-:W-:Y:S07]  /*a600*/  MOV R0, UR7 ;  /* 0x0000000700007c02 */ /* 0x000fee0008000f00 */
.L_x_196:
[----:B-1----:R1:W2:Y:S02]  /*a610*/  SYNCS.PHASECHK.TRANS64.TRYWAIT P0, [R0+URZ+0x60], R32 ;  /* 0x00006020000075a7 */ /* 0x0022a400080011ff */
[----:B--2---:R-:W-:Y:S05]  /*a620*/  @!P0 NANOSLEEP.SYNCS 0x989680 ;  /* 0x009896800000895d */ /* 0x004fea0003900000 */
[----:B------:R-:W2:Y:S02]  /*a630*/  @!P0 SYNCS.PHASECHK.TRANS64 P0, [R0+URZ+0x60], R32 ;  /* 0x00006020000085a7 */ /* 0x000ea400080010ff */
[----:B--2---:R-:W-:Y:S05]  /*a640*/  @!P0 BRA `(.L_x_196) ;  /* 0xfffffffc00f08947 */ /* 0x004fea000383ffff */
[----:B------:R-:W-:Y:S05]  /*a650*/  BRA `(.L_x_197) ;  /* 0xffffff9800e47947 */ /* 0x000fea000383ffff */
.L_x_75:
[----:B------:R-:W-:Y:S07]  /*a660*/  MOV R0, UR7 ;  /* 0x0000000700007c02 */ /* 0x000fee0008000f00 */
.L_x_198:
[----:B-1----:R1:W2:Y:S02]  /*a670*/  SYNCS.PHASECHK.TRANS64.TRYWAIT P0, [R0+URZ+0x68], R32 ;  /* 0x00006820000075a7 */ /* 0x0022a400080011ff */
[----:B--2---:R-:W-:Y:S05]  /*a680*/  @!P0 NANOSLEEP.SYNCS 0x989680 ;  /* 0x009896800000895d */ /* 0x004fea0003900000 */
[----:B------:R-:W2:Y:S02]  /*a690*/  @!P0 SYNCS.PHASECHK.TRANS64 P0, [R0+URZ+0x68], R32 ;  /* 0x00006820000085a7 */ /* 0x000ea400080010ff */
[----:B--2---:R-:W-:Y:S05]  /*a6a0*/  @!P0 BRA `(.L_x_198) ;  /* 0xfffffffc00f08947 */ /* 0x004fea000383ffff */
[----:B------:R-:W-:Y:S05]  /*a6b0*/  BRA `(.L_x_199) ;  /* 0xffffff9c00207947 */ /* 0x000fea000383ffff */
.L_x_76:
[----:B------:R-:W-:Y:S07]  /*a6c0*/  MOV R0, UR7 ;  /* 0x0000000700007c02 */ /* 0x000fee0008000f00 */
.L_x_200:
[----:B-1----:R1:W2:Y:S02]  /*a6d0*/  SYNCS.PHASECHK.TRANS64.TRYWAIT P0, [R0+URZ+0x70], R32 ;  /* 0x00007020000075a7 */ /* 0x0022a400080011ff */
[----:B--2---:R-:W-:Y:S05]  /*a6e0*/  @!P0 NANOSLEEP.SYNCS 0x989680 ;  /* 0x009896800000895d */ /* 0x004fea0003900000 */
[----:B------:R-:W2:Y:S02]  /*a6f0*/  @!P0 SYNCS.PHASECHK.TRANS64 P0, [R0+URZ+0x70], R32 ;  /* 0x00007020000085a7 */ /* 0x000ea400080010ff */
[----:B--2---:R-:W-:Y:S05]  /*a700*/  @!P0 BRA `(.L_x_200) ;  /* 0xfffffffc00f08947 */ /* 0x004fea000383ffff */
[----:B------:R-:W-:Y:S05]  /*a710*/  BRA `(.L_x_201) ;  /* 0xffffff9c00607947 */ /* 0x000fea000383ffff */
.L_x_77:
[----:B------:R-:W-:Y:S07]  /*a720*/  MOV R0, UR7 ;  /* 0x0000000700007c02 */ /* 0x000fee0008000f00 */
.L_x_202:
[----:B-1----:R1:W2:Y:S02]  /*a730*/  SYNCS.PHASECHK.TRANS64.TRYWAIT P0, [R0+URZ+0x78], R32 ;  /* 0x00007820000075a7 */ /* 0x0022a400080011ff */
[----:B--2---:R-:W-:Y:S05]  /*a740*/  @!P0 NANOSLEEP.SYNCS 0x989680 ;  /* 0x009896800000895d */ /* 0x004fea0003900000 */
[----:B------:R-:W2:Y:S02]  /*a750*/  @!P0 SYNCS.PHASECHK.TRANS64 P0, [R0+URZ+0x78], R32 ;  /* 0x00007820000085a7 */ /* 0x000ea400080010ff */
[----:B--2---:R-:W-:Y:S05]  /*a760*/  @!P0 BRA `(.L_x_202) ;  /* 0xfffffffc00f08947 */ /* 0x004fea000383ffff */
[----:B------:R-:W-:Y:S05]  /*a770*/  BRA `(.L_x_203) ;  /* 0xffffff9c00a47947 */ /* 0x000fea000383ffff */
.L_x_78:
[----:B------:R-:W-:Y:S07]  /*a780*/  MOV R0, UR7 ;  /* 0x0000000700007c02 */ /* 0x000fee0008000f00 */
.L_x_204:
[----:B-1----:R1:W2:Y:S02]  /*a790*/  SYNCS.PHASECHK.TRANS64.TRYWAIT P0, [R0+URZ+0x60], R14 ;  /* 0x0000600e000075a7 */ /* 0x0022a400080011ff */
[----:B--2---:R-:W-:Y:S05]  /*a7a0*/  @!P0 NANOSLEEP.SYNCS 0x989680 ;  /* 0x009896800000895d */ /* 0x004fea0003900000 */
[----:B------:R-:W2:Y:S02]  /*a7b0*/  @!P0 SYNCS.PHASECHK.TRANS64 P0, [R0+URZ+0x60], R14 ;  /* 0x0000600e000085a7 */ /* 0x000ea400080010ff */
[----:B--2---:R-:W-:Y:S05]  /*a7c0*/  @!P0 BRA `(.L_x_204) ;  /* 0xfffffffc00f08947 */ /* 0x004fea000383ffff */
[----:B------:R-:W-:Y:S05]  /*a7d0*/  BRA `(.L_x_205) ;  /* 0xffffff9c00ec7947 */ /* 0x000fea000383ffff */
.L_x_79:
[----:B------:R-:W-:Y:S07]  /*a7e0*/  MOV R0, UR7 ;  /* 0x0000000700007c02 */ /* 0x000fee0008000f00 */
.L_x_206:
[----:B-1----:R1:W2:Y:S02]  /*a7f0*/  SYNCS.PHASECHK.TRANS64.TRYWAIT P0, [R0+URZ+0x68], R14 ;  /* 0x0000680e000075a7 */ /* 0x0022a400080011ff */
[----:B--2---:R-:W-:Y:S05]  /*a800*/  @!P0 NANOSLEEP.SYNCS 0x989680 ;  /* 0x009896800000895d */ /* 0x004fea0003900000 */
[----:B------:R-:W2:Y:S02]  /*a810*/  @!P0 SYNCS.PHASECHK.TRANS64 P0, [R0+URZ+0x68], R14 ;  /* 0x0000680e000085a7 */ /* 0x000ea400080010ff */
[----:B--2---:R-:W-:Y:S05]  /*a820*/  @!P0 BRA `(.L_x_206) ;  /* 0xfffffffc00f08947 */ /* 0x004fea000383ffff */
[----:B------:R-:W-:Y:S05]  /*a830*/  BRA `(.L_x_207) ;  /* 0xffffffa000307947 */ /* 0x000fea000383ffff */
.L_x_80:
[----:B------:R-:W-:Y:S07]  /*a840*/  MOV R0, UR7 ;  /* 0x0000000700007c02 */ /* 0x000fee0008000f00 */
.L_x_208:
[----:B-1----:R1:W2:Y:S02]  /*a850*/  SYNCS.PHASECHK.TRANS64.TRYWAIT P0, [R0+URZ+0x70], R14 ;  /* 0x0000700e000075a7 */ /* 0x0022a400080011ff */
[----:B--2---:R-:W-:Y:S05]  /*a860*/  @!P0 NANOSLEEP.SYNCS 0x989680 ;  /* 0x009896800000895d */ /* 0x004fea0003900000 */
[----:B------:R-:W2:Y:S02]  /*a870*/  @!P0 SYNCS.PHASECHK.TRANS64 P0, [R0+URZ+0x70], R14 ;  /* 0x0000700e000085a7 */ /* 0x000ea400080010ff */
[----:B--2---:R-:W-:Y:S05]  /*a880*/  @!P0 BRA `(.L_x_208) ;  /* 0xfffffffc00f08947 */ /* 0x004fea000383ffff */
[----:B------:R-:W-:Y:S05]  /*a890*/  BRA `(.L_x_209) ;  /* 0xffffffa000747947 */ /* 0x000fea000383ffff */
.L_x_81:
[----:B------:R-:W-:Y:S07]  /*a8a0*/  MOV R0, UR7 ;  /* 0x0000000700007c02 */ /* 0x000fee0008000f00 */
.L_x_210:
[----:B-1----:R1:W2:Y:S02]  /*a8b0*/  SYNCS.PHASECHK.TRANS64.TRYWAIT P0, [R0+URZ+0x78], R14 ;  /* 0x0000780e000075a7 */ /* 0x0022a400080011ff */
[----:B--2---:R-:W-:Y:S05]  /*a8c0*/  @!P0 NANOSLEEP.SYNCS 0x989680 ;  /* 0x009896800000895d */ /* 0x004fea0003900000 */
[----:B------:R-:W2:Y:S02]  /*a8d0*/  @!P0 SYNCS.PHASECHK.TRANS64 P0, [R0+URZ+0x78], R14 ;  /* 0x0000780e000085a7 */ /* 0x000ea400080010ff */
[----:B--2---:R-:W-:Y:S05]  /*a8e0*/  @!P0 BRA `(.L_x_210) ;  /* 0xfffffffc00f08947 */ /* 0x004fea000383ffff */
[----:B------:R-:W-:Y:S05]  /*a8f0*/  BRA `(.L_x_211) ;  /* 0xffffffa000f87947 */ /* 0x000fea000383ffff */
.L_x_83:
[----:B------:R-:W-:-:S07]  /*a900*/  MOV R0, UR7 ;  /* 0x0000000700007c02 */ /* 0x000fce0008000f00 */
.L_x_212:
[----:B-1----:R1:W3:Y:S02]  /*a910*/  SYNCS.PHASECHK.TRANS64.TRYWAIT P0, [R0+URZ+0x60], R32 ;  /* 0x00006020000075a7 */ /* 0x0022e400080011ff */
[----:B---3--:R-:W-:Y:S05]  /*a920*/  @!P0 NANOSLEEP.SYNCS 0x989680 ;  /* 0x009896800000895d */ /* 0x008fea0003900000 */
[----:B------:R-:W3:Y:S02]  /*a930*/  @!P0 SYNCS.PHASECHK.TRANS64 P0, [R0+URZ+0x60], R32 ;  /* 0x00006020000085a7 */ /* 0x000ee400080010ff */
[----:B---3--:R-:W-:Y:S05]  /*a940*/  @!P0 BRA `(.L_x_212) ;  /* 0xfffffffc00f08947 */ /* 0x008fea000383ffff */
[----:B------:R-:W-:Y:S05]  /*a950*/  BRA `(.L_x_213) ;  /* 0xffffffa400607947 */ /* 0x000fea000383ffff */
.L_x_84:
[----:B-1----:R-:W-:-:S07]  /*a960*/  MOV R0, UR7 ;  /* 0x0000000700007c02 */ /* 0x002fce0008000f00 */
.L_x_214:
[----:B-1----:R1:W3:Y:S02]  /*a970*/  SYNCS.PHASECHK.TRANS64.TRYWAIT P0, [R0+URZ+0x68], R32 ;  /* 0x00006820000075a7 */ /* 0x0022e400080011ff */
[----:B---3--:R-:W-:Y:S05]  /*a980*/  @!P0 NANOSLEEP.SYNCS 0x989680 ;  /* 0x009896800000895d */ /* 0x008fea0003900000 */
[----:B------:R-:W3:Y:S02]  /*a990*/  @!P0 SYNCS.PHASECHK.TRANS64 P0, [R0+URZ+0x68], R32 ;  /* 0x00006820000085a7 */ /* 0x000ee400080010ff */
[----:B---3--:R-:W-:Y:S05]  /*a9a0*/  @!P0 BRA `(.L_x_214) ;  /* 0xfffffffc00f08947 */ /* 0x008fea000383ffff */
[----:B------:R-:W-:Y:S05]  /*a9b0*/  BRA `(.L_x_215) ;  /* 0xffffffa400507947 */ /* 0x000fea000383ffff */
.L_x_85:
[----:B------:R-:W-:-:S07]  /*a9c0*/  MOV R2, UR7 ;  /* 0x0000000700027c02 */ /* 0x000fce0008000f00 */
.L_x_216:
[----:B-1----:R1:W3:Y:S02]  /*a9d0*/  SYNCS.PHASECHK.TRANS64.TRYWAIT P0, [R2+URZ+0x70], R32 ;  /* 0x00007020020075a7 */ /* 0x0022e400080011ff */
[----:B---3--:R-:W-:Y:S05]  /*a9e0*/  @!P0 NANOSLEEP.SYNCS 0x989680 ;  /* 0x009896800000895d */ /* 0x008fea0003900000 */
[----:B------:R-:W3:Y:S02]  /*a9f0*/  @!P0 SYNCS.PHASECHK.TRANS64 P0, [R2+URZ+0x70], R32 ;  /* 0x00007020020085a7 */ /* 0x000ee400080010ff */
[----:B---3--:R-:W-:Y:S05]  /*aa00*/  @!P0 BRA `(.L_x_216) ;  /* 0xfffffffc00f08947 */ /* 0x008fea000383ffff */
[----:B------:R-:W-:Y:S05]  /*aa10*/  BRA `(.L_x_217) ;  /* 0xffffffa400447947 */ /* 0x000fea000383ffff */
.L_x_87:
[----:B--2---:R2:W4:Y:S02]  /*aa20*/  SYNCS.PHASECHK.TRANS64.TRYWAIT P0, [R0+URZ+0x90], R2 ;  /* 0x00009002000075a7 */ /* 0x00452400080011ff */
[----:B----4-:R-:W-:Y:S05]  /*aa30*/  @!P0 NANOSLEEP.SYNCS 0x989680 ;  /* 0x009896800000895d */ /* 0x010fea0003900000 */
[----:B------:R-:W4:Y:S02]  /*aa40*/  @!P0 SYNCS.PHASECHK.TRANS64 P0, [R0+URZ+0x90], R2 ;  /* 0x00009002000085a7 */ /* 0x000f2400080010ff */
[----:B----4-:R-:W-:Y:S05]  /*aa50*/  @!P0 BRA `(.L_x_87) ;  /* 0xfffffffc00f08947 */ /* 0x010fea000383ffff */
[----:B------:R-:W-:Y:S05]  /*aa60*/  BRA `(.L_x_218) ;  /* 0xffffffa800187947 */ /* 0x000fea000383ffff */
.L_x_98:
[----:B-1----:R-:W-:Y:S04]  /*aa70*/  MOV R0, UR48 ;  /* 0x0000003000007c02 */ /* 0x002fe80008000f00 */
[----:B------:R1:W3:Y:S03]  /*aa80*/  SYNCS.PHASECHK.TRANS64.TRYWAIT P1, [R0+URZ+0x40], R3 ;  /* 0x00004003000075a7 */ /* 0x0002e600080211ff */
[----:B---3--:R-:W-:Y:S05]  /*aa90*/  @!P1 NANOSLEEP.SYNCS 0x989680 ;  /* 0x009896800000995d */ /* 0x008fea0003900000 */
[----:B------:R-:W3:Y:S02]  /*aaa0*/  @!P1 SYNCS.PHASECHK.TRANS64 P1, [R0+URZ+0x40], R3 ;  /* 0x00004003000095a7 */ /* 0x000ee400080210ff */
[----:B---3--:R-:W-:Y:S05]  /*aab0*/  @!P1 BRA `(.L_x_98) ;  /* 0xfffffffc00ec9947 */ /* 0x008fea000383ffff */
[----:B------:R-:W-:Y:S05]  /*aac0*/  BRA `(.L_x_97) ;  /* 0xffffffb4004c7947 */ /* 0x000fea000383ffff */
.L_x_100:
[----:B-1----:R1:W2:Y:S02]  /*aad0*/  SYNCS.PHASECHK.TRANS64.TRYWAIT P0, [R85+URZ+0xb0], R2 ;  /* 0x0000b002550075a7 */ /* 0x0022a400080011ff */
[----:B--2---:R-:W-:Y:S05]  /*aae0*/  @!P0 NANOSLEEP.SYNCS 0x989680 ;  /* 0x009896800000895d */ /* 0x004fea0003900000 */
[----:B------:R-:W2:Y:S02]  /*aaf0*/  @!P0 SYNCS.PHASECHK.TRANS64 P0, [R85+URZ+0xb0], R2 ;  /* 0x0000b002550085a7 */ /* 0x000ea400080010ff */
[----:B--2---:R-:W-:Y:S05]  /*ab00*/  @!P0 BRA `(.L_x_100) ;  /* 0xfffffffc00f08947 */ /* 0x004fea000383ffff */
[----:B------:R-:W-:Y:S05]  /*ab10*/  BRA `(.L_x_99) ;  /* 0xffffffb400787947 */ /* 0x000fea000383ffff */
.L_x_109:
[----:B-1----:R1:W2:Y:S02]  /*ab20*/  SYNCS.PHASECHK.TRANS64.TRYWAIT P0, [R2+URZ+0x40], R0 ;  /* 0x00004000020075a7 */ /* 0x0022a400080011ff */
[----:B--2---:R-:W-:Y:S05]  /*ab30*/  @!P0 NANOSLEEP.SYNCS 0x989680 ;  /* 0x009896800000895d */ /* 0x004fea0003900000 */
[----:B------:R-:W2:Y:S02]  /*ab40*/  @!P0 SYNCS.PHASECHK.TRANS64 P0, [R2+URZ+0x40], R0 ;  /* 0x00004000020085a7 */ /* 0x000ea400080010ff */
[----:B--2---:R-:W-:Y:S05]  /*ab50*/  @!P0 BRA `(.L_x_109) ;  /* 0xfffffffc00f08947 */ /* 0x004fea000383ffff */
[----:B------:R-:W-:Y:S05]  /*ab60*/  BRA `(.L_x_108) ;  /* 0xffffffbc001c7947 */ /* 0x000fea000383ffff */
.L_x_117:
[----:B-1----:R1:W2:Y:S02]  /*ab70*/  SYNCS.PHASECHK.TRANS64.TRYWAIT P0, [R0+URZ+0x40], R5 ;  /* 0x00004005000075a7 */ /* 0x0022a400080011ff */
[----:B--2---:R-:W-:Y:S05]  /*ab80*/  @!P0 NANOSLEEP.SYNCS 0x989680 ;  /* 0x009896800000895d */ /* 0x004fea0003900000 */
[----:B------:R-:W2:Y:S02]  /*ab90*/  @!P0 SYNCS.PHASECHK.TRANS64 P0, [R0+URZ+0x40], R5 ;  /* 0x00004005000085a7 */ /* 0x000ea400080010ff */
[----:B--2---:R-:W-:Y:S05]  /*aba0*/  @!P0 BRA `(.L_x_117) ;  /* 0xfffffffc00f08947 */ /* 0x004fea000383ffff */
[----:B------:R-:W-:Y:S05]  /*abb0*/  BRA `(.L_x_116) ;  /* 0xffffffc000e07947 */ /* 0x000fea000383ffff */
.L_x_125:
[----:B-1----:R1:W2:Y:S02]  /*abc0*/  SYNCS.PHASECHK.TRANS64.TRYWAIT P0, [R0+URZ+0x40], R5 ;  /* 0x00004005000075a7 */ /* 0x0022a400080011ff */
[----:B--2---:R-:W-:Y:S05]  /*abd0*/  @!P0 NANOSLEEP.SYNCS 0x989680 ;  /* 0x009896800000895d */ /* 0x004fea0003900000 */
[----:B------:R-:W2:Y:S02]  /*abe0*/  @!P0 SYNCS.PHASECHK.TRANS64 P0, [R0+URZ+0x40], R5 ;  /* 0x00004005000085a7 */ /* 0x000ea400080010ff */
[----:B--2---:R-:W-:Y:S05]  /*abf0*/  @!P0 BRA `(.L_x_125) ;  /* 0xfffffffc00f08947 */ /* 0x004fea000383ffff */
[----:B------:R-:W-:Y:S05]  /*ac00*/  BRA `(.L_x_124) ;  /* 0xffffffc800a87947 */ /* 0x000fea000383ffff */
.L_x_133:
[----:B-1----:R1:W2:Y:S02]  /*ac10*/  SYNCS.PHASECHK.TRANS64.TRYWAIT P0, [R0+URZ+0x40], R5 ;  /* 0x00004005000075a7 */ /* 0x0022a400080011ff */
[----:B--2---:R-:W-:Y:S05]  /*ac20*/  @!P0 NANOSLEEP.SYNCS 0x989680 ;  /* 0x009896800000895d */ /* 0x004fea0003900000 */
[----:B------:R-:W2:Y:S02]  /*ac30*/  @!P0 SYNCS.PHASECHK.TRANS64 P0, [R0+URZ+0x40], R5 ;  /* 0x00004005000085a7 */ /* 0x000ea400080010ff */
[----:B--2---:R-:W-:Y:S05]  /*ac40*/  @!P0 BRA `(.L_x_133) ;  /* 0xfffffffc00f08947 */ /* 0x004fea000383ffff */
[----:B------:R-:W-:Y:S05]  /*ac50*/  BRA `(.L_x_132) ;  /* 0xffffffd0007c7947 */ /* 0x000fea000383ffff */
.L_x_141:
[----:B-1----:R1:W2:Y:S02]  /*ac60*/  SYNCS.PHASECHK.TRANS64.TRYWAIT P0, [R0+URZ+0x40], R5 ;  /* 0x00004005000075a7 */ /* 0x0022a400080011ff */
[----:B--2---:R-:W-:Y:S05]  /*ac70*/  @!P0 NANOSLEEP.SYNCS 0x989680 ;  /* 0x009896800000895d */ /* 0x004fea0003900000 */
[----:B------:R-:W2:Y:S02]  /*ac80*/  @!P0 SYNCS.PHASECHK.TRANS64 P0, [R0+URZ+0x40], R5 ;  /* 0x00004005000085a7 */ /* 0x000ea400080010ff */
[----:B--2---:R-:W-:Y:S05]  /*ac90*/  @!P0 BRA `(.L_x_141) ;  /* 0xfffffffc00f08947 */ /* 0x004fea000383ffff */
[----:B------:R-:W-:Y:S05]  /*aca0*/  BRA `(.L_x_140) ;  /* 0xffffffd800607947 */ /* 0x000fea000383ffff */
.L_x_149:
[----:B-1----:R1:W2:Y:S02]  /*acb0*/  SYNCS.PHASECHK.TRANS64.TRYWAIT P0, [R0+URZ+0x40], R5 ;  /* 0x00004005000075a7 */ /* 0x0022a400080011ff */
[----:B--2---:R-:W-:Y:S05]  /*acc0*/  @!P0 NANOSLEEP.SYNCS 0x989680 ;  /* 0x009896800000895d */ /* 0x004fea0003900000 */
[----:B------:R-:W2:Y:S02]  /*acd0*/  @!P0 SYNCS.PHASECHK.TRANS64 P0, [R0+URZ+0x40], R5 ;  /* 0x00004005000085a7 */ /* 0x000ea400080010ff */
[----:B--2---:R-:W-:Y:S05]  /*ace0*/  @!P0 BRA `(.L_x_149) ;  /* 0xfffffffc00f08947 */ /* 0x004fea000383ffff */
[----:B------:R-:W-:Y:S05]  /*acf0*/  BRA `(.L_x_148) ;  /* 0xffffffe000387947 */ /* 0x000fea000383ffff */
.L_x_157:
[----:B--2---:R2:W3:Y:S02]  /*ad00*/  SYNCS.PHASECHK.TRANS64.TRYWAIT P0, [R0+URZ+0x40], R91 ;  /* 0x0000405b000075a7 */ /* 0x0044e400080011ff */
[----:B---3--:R-:W-:Y:S05]  /*ad10*/  @!P0 NANOSLEEP.SYNCS 0x989680 ;  /* 0x009896800000895d */ /* 0x008fea0003900000 */
[----:B------:R-:W3:Y:S02]  /*ad20*/  @!P0 SYNCS.PHASECHK.TRANS64 P0, [R0+URZ+0x40], R91 ;  /* 0x0000405b000085a7 */ /* 0x000ee400080010ff */
[----:B---3--:R-:W-:Y:S05]  /*ad30*/  @!P0 BRA `(.L_x_157) ;  /* 0xfffffffc00f08947 */ /* 0x008fea000383ffff */
[----:B------:R-:W-:Y:S05]  /*ad40*/  BRA `(.L_x_156) ;  /* 0xffffffe800107947 */ /* 0x000fea000383ffff */
        .weak           $__internal_0_$__cuda_sm10x_tcgen05_guardrail_trap_col_being_dealloced_not_returned_by_alloc
        .type           $__internal_0_$__cuda_sm10x_tcgen05_guardrail_trap_col_being_dealloced_not_returned_by_alloc,@function
        .size           $__internal_0_$__cuda_sm10x_tcgen05_guardrail_trap_col_being_dealloced_not_returned_by_alloc,($__internal_1_$__cuda_sm10x_tcgen05_guardrail_trap_phase_invalid_during_alloc - $__internal_0_$__cuda_sm10x_tcgen05_guardrail_trap_col_being_dealloced_not_returned_by_alloc)
$__internal_0_$__cuda_sm10x_tcgen05_guardrail_trap_col_being_dealloced_not_returned_by_alloc:
[----:B------:R-:W-:Y:S05]  /*ad50*/  BPT.TRAP 0x1 ;  /* 0x000000040000795c */ /* 0x000fea0000300000 */
[----:B------:R-:W-:-:S04]  /*ad60*/  HFMA2 R3, -RZ, RZ, 0, 0 ;  /* 0x00000000ff037431 */ /* 0x000fc800000001ff */
[----:B------:R-:W-:Y:S05]  /*ad70*/  RET.REL.NODEC R2 `(_ZN7cutlass13device_kernelINS_4gemm6kernel13GemmUniversalIN4cute5tupleIJiiiiEEENS1_10collective13CollectiveMmaINS1_35MainloopSm100TmaUmmaWarpSpecializedILi4ELi2ELi4ENS5_IJNS4_1CILi1EEESB_SB_EEEEENS5_IJNSA_ILi64EEENSA_ILi256EEENSA_ILi32EEEEEEfNS5_IJlSB_lEEEfSI_NS4_8TiledMMAINS4_8MMA_AtomIJNS4_17SM100_MMA_TF32_SSINS_10tfloat32_tESM_fLi64ELi256ELNS4_4UMMA5MajorE0ELSO_0ELNSN_7ScaleInE0ELSP_0EEEEEENS4_6LayoutISC_NS5_IJNSA_ILi0EEEST_ST_EEEEENS5_IJNS4_10UnderscoreESW_SW_EEEEENS4_13SM90_TMA_LOADENS4_14ComposedLayoutINS4_7SwizzleILi3ELi4ELi3EEENS4_18smem_ptr_flag_bitsILi32EEENSS_INS5_IJNSA_ILi8EEESG_EEENS5_IJSG_SB_EEEEEEEvNS4_8identityESZ_S19_vS1A_EENS_8epilogue10collective18CollectiveEpilogueINS1C_23Sm100TmaWarpSpecializedILi4ELi2ELi16ELb1ELb0EEEJSH_NS5_IJNSS_ISE_SB_EENSS_ISG_SB_EEEEEfSI_fSI_NS1C_6fusion15FusionCallbacksIS1G_NS1K_17LinearCombinationIffffLNS_15FloatRoundStyleE2EEESH_S1J_JEEENS4_5SM1004TMEM4LOAD26SM100_TMEM_LOAD_16dp128b8xESZ_S19_NS4_17SM75_U32x4_LDSM_NENS4_14SM90_TMA_STOREES19_NS4_17SM90_U32x4_STSM_NENS4_39AutoVectorizingCopyWithAssumedAlignmentILi128EEEEEEvvEEEEvNT_6ParamsE) ;  /* 0xffffff5002a07950 */ /* 0x000fea0003c3ffff */
        .weak           $__internal_1_$__cuda_sm10x_tcgen05_guardrail_trap_phase_invalid_during_alloc
        .type           $__internal_1_$__cuda_sm10x_tcgen05_guardrail_trap_phase_invalid_during_alloc,@function
        .size           $__internal_1_$__cuda_sm10x_tcgen05_guardrail_trap_phase_invalid_during_alloc,($__internal_2_$__cuda_sm10x_tcgen05_guardrail_trap_unallocated_columns_being_dealloced - $__internal_1_$__cuda_sm10x_tcgen05_guardrail_trap_phase_invalid_during_alloc)
$__internal_1_$__cuda_sm10x_tcgen05_guardrail_trap_phase_invalid_during_alloc:
[----:B------:R-:W-:Y:S05]  /*ad80*/  BPT.TRAP 0x1 ;  /* 0x000000040000795c */ /* 0x000fea0000300000 */
[----:B------:R-:W-:-:S04]  /*ad90*/  MOV R3, 0x0 ;  /* 0x0000000000037802 */ /* 0x000fc80000000f00 */
[----:B------:R-:W-:Y:S05]  /*ada0*/  RET.REL.NODEC R2 `(_ZN7cutlass13device_kernelINS_4gemm6kernel13GemmUniversalIN4cute5tupleIJiiiiEEENS1_10collective13CollectiveMmaINS1_35MainloopSm100TmaUmmaWarpSpecializedILi4ELi2ELi4ENS5_IJNS4_1CILi1EEESB_SB_EEEEENS5_IJNSA_ILi64EEENSA_ILi256EEENSA_ILi32EEEEEEfNS5_IJlSB_lEEEfSI_NS4_8TiledMMAINS4_8MMA_AtomIJNS4_17SM100_MMA_TF32_SSINS_10tfloat32_tESM_fLi64ELi256ELNS4_4UMMA5MajorE0ELSO_0ELNSN_7ScaleInE0ELSP_0EEEEEENS4_6LayoutISC_NS5_IJNSA_ILi0EEEST_ST_EEEEENS5_IJNS4_10UnderscoreESW_SW_EEEEENS4_13SM90_TMA_LOADENS4_14ComposedLayoutINS4_7SwizzleILi3ELi4ELi3EEENS4_18smem_ptr_flag_bitsILi32EEENSS_INS5_IJNSA_ILi8EEESG_EEENS5_IJSG_SB_EEEEEEEvNS4_8identityESZ_S19_vS1A_EENS_8epilogue10collective18CollectiveEpilogueINS1C_23Sm100TmaWarpSpecializedILi4ELi2ELi16ELb1ELb0EEEJSH_NS5_IJNSS_ISE_SB_EENSS_ISG_SB_EEEEEfSI_fSI_NS1C_6fusion15FusionCallbacksIS1G_NS1K_17LinearCombinationIffffLNS_15FloatRoundStyleE2EEESH_S1J_JEEENS4_5SM1004TMEM4LOAD26SM100_TMEM_LOAD_16dp128b8xESZ_S19_NS4_17SM75_U32x4_LDSM_NENS4_14SM90_TMA_STOREES19_NS4_17SM90_U32x4_STSM_NENS4_39AutoVectorizingCopyWithAssumedAlignmentILi128EEEEEEvvEEEEvNT_6ParamsE) ;  /* 0xffffff5002947950 */ /* 0x000fea0003c3ffff */
        .weak           $__internal_2_$__cuda_sm10x_tcgen05_guardrail_trap_unallocated_columns_being_dealloced
        .type           $__internal_2_$__cuda_sm10x_tcgen05_guardrail_trap_unallocated_columns_being_dealloced,@function
        .size           $__internal_2_$__cuda_sm10x_tcgen05_guardrail_trap_unallocated_columns_being_dealloced,(.L_x_220 - $__internal_2_$__cuda_sm10x_tcgen05_guardrail_trap_unallocated_columns_being_dealloced)
$__internal_2_$__cuda_sm10x_tcgen05_guardrail_trap_unallocated_columns_being_dealloced:
[----:B------:R-:W-:Y:S05]  /*adb0*/  BPT.TRAP 0x1 ;  /* 0x000000040000795c */ /* 0x000fea0000300000 */
[----:B------:R-:W-:-:S04]  /*adc0*/  HFMA2 R3, -RZ, RZ, 0, 0 ;  /* 0x00000000ff037431 */ /* 0x000fc800000001ff */
[----:B------:R-:W-:Y:S05]  /*add0*/  RET.REL.NODEC R2 `(_ZN7cutlass13device_kernelINS_4gemm6kernel13GemmUniversalIN4cute5tupleIJiiiiEEENS1_10collective13CollectiveMmaINS1_35MainloopSm100TmaUmmaWarpSpecializedILi4ELi2ELi4ENS5_IJNS4_1CILi1EEESB_SB_EEEEENS5_IJNSA_ILi64EEENSA_ILi256EEENSA_ILi32EEEEEEfNS5_IJlSB_lEEEfSI_NS4_8TiledMMAINS4_8MMA_AtomIJNS4_17SM100_MMA_TF32_SSINS_10tfloat32_tESM_fLi64ELi256ELNS4_4UMMA5MajorE0ELSO_0ELNSN_7ScaleInE0ELSP_0EEEEEENS4_6LayoutISC_NS5_IJNSA_ILi0EEEST_ST_EEEEENS5_IJNS4_10UnderscoreESW_SW_EEEEENS4_13SM90_TMA_LOADENS4_14ComposedLayoutINS4_7SwizzleILi3ELi4ELi3EEENS4_18smem_ptr_flag_bitsILi32EEENSS_INS5_IJNSA_ILi8EEESG_EEENS5_IJSG_SB_EEEEEEEvNS4_8identityESZ_S19_vS1A_EENS_8epilogue10collective18CollectiveEpilogueINS1C_23Sm100TmaWarpSpecializedILi4ELi2ELi16ELb1ELb0EEEJSH_NS5_IJNSS_ISE_SB_EENSS_ISG_SB_EEEEEfSI_fSI_NS1C_6fusion15FusionCallbacksIS1G_NS1K_17LinearCombinationIffffLNS_15FloatRoundStyleE2EEESH_S1J_JEEENS4_5SM1004TMEM4LOAD26SM100_TMEM_LOAD_16dp128b8xESZ_S19_NS4_17SM75_U32x4_LDSM_NENS4_14SM90_TMA_STOREES19_NS4_17SM90_U32x4_STSM_NENS4_39AutoVectorizingCopyWithAssumedAlignmentILi128EEEEEEvvEEEEvNT_6ParamsE) ;  /* 0xffffff5002887950 */ /* 0x000fea0003c3ffff */
.L_x_219:
[----:B------:R-:W-:-:S00]  /*ade0*/  BRA `(.L_x_219) ;  /* 0xfffffffc00fc7947 */ /* 0x000fc0000383ffff */
[----:B------:R-:W-:-:S00]  /*adf0*/  NOP ;  /* 0x0000000000007918 */ /* 0x000fc00000000000 */
        /* <DEDUP_REMOVED lines=8> */
.L_x_220:


//--------------------- .nv.global.init           --------------------------
	.section	.nv.global.init,"aw",@progbits
.nv.global.init:
	.type		$str$27,@object
	.size		$str$27,($str$28 - $str$27)
$str$27:
        /*0000*/ 	.byte	0x28, 0x61, 0x64, 0x64, 0x72, 0x65, 0x73, 0x73, 0x20, 0x26, 0x20, 0x6d, 0x61, 0x73, 0x6b, 0x29
        /*0010*/ 	.byte	0x20, 0x3d, 0x3d, 0x20, 0x30, 0x00
	.type		$str$28,@object
	.size		$str$28,($str$26 - $str$28)
$str$28:
        /*0016*/ 	.byte	0x2f, 0x74, 0x6d, 0x70, 0x2f, 0x63, 0x75, 0x74, 0x6c, 0x61, 0x73, 0x73, 0x5f, 0x73, 0x77, 0x65
        /*0026*/ 	.byte	0x65, 0x70, 0x5f, 0x73, 0x72, 0x63, 0x2f, 0x69, 0x6e, 0x63, 0x6c, 0x75, 0x64, 0x65, 0x2f, 0x63
        /*0036*/ 	.byte	0x75, 0x74, 0x65, 0x2f, 0x70, 0x6f, 0x69, 0x6e, 0x74, 0x65, 0x72, 0x5f, 0x66, 0x6c, 0x61, 0x67
        /*0046*/ 	.byte	0x67, 0x65, 0x64, 0x2e, 0x68, 0x70, 0x70, 0x00
	.type		$str$26,@object
	.size		$str$26,($str$25 - $str$26)
$str$26:
        /*004e*/ 	.byte	0x2f, 0x74, 0x6d, 0x70, 0x2f, 0x63, 0x75, 0x74, 0x6c, 0x61, 0x73, 0x73, 0x5f, 0x73, 0x77, 0x65
        /*005e*/ 	.byte	0x65, 0x70, 0x5f, 0x73, 0x72, 0x63, 0x2f, 0x69, 0x6e, 0x63, 0x6c, 0x75, 0x64, 0x65, 0x2f, 0x63
        /*006e*/ 	.byte	0x75, 0x74, 0x65, 0x2f, 0x61, 0x74, 0x6f, 0x6d, 0x2f, 0x63, 0x6f, 0x70, 0x79, 0x5f, 0x74, 0x72
        /*007e*/ 	.byte	0x61, 0x69, 0x74, 0x73, 0x5f, 0x73, 0x6d, 0x31, 0x30, 0x30, 0x2e, 0x68, 0x70, 0x70, 0x00
	.type		$str$25,@object
	.size		$str$25,(__unnamed_1 - $str$25)
$str$25:
        /*008d*/ 	.byte	0x28, 0x28, 0x75, 0x69, 0x6e, 0x74, 0x33, 0x32, 0x5f, 0x74, 0x28, 0x74, 0x68, 0x72, 0x65, 0x61
        /*009d*/ 	.byte	0x64, 0x49, 0x64, 0x78, 0x2e, 0x78, 0x29, 0x20, 0x2f, 0x20, 0x33, 0x32, 0x29, 0x20, 0x25, 0x20
        /*00ad*/ 	.byte	0x34, 0x29, 0x20, 0x3d, 0x3d, 0x20, 0x28, 0x28, 0x28, 0x74, 0x6d, 0x65, 0x6d, 0x5f, 0x61, 0x64
        /*00bd*/ 	.byte	0x64, 0x72, 0x20, 0x3e, 0x3e, 0x20, 0x31, 0x36, 0x29, 0x20, 0x2f, 0x20, 0x33, 0x32, 0x29, 0x20
        /*00cd*/ 	.byte	0x25, 0x20, 0x34, 0x29, 0x00
	.type		__unnamed_1,@object
	.size		__unnamed_1,(__unnamed_2 - __unnamed_1)
__unnamed_1:
        /*00d2*/ 	.byte	0x61, 0x75, 0x74, 0x6f, 0x20, 0x63, 0x75, 0x74, 0x65, 0x3a, 0x3a, 0x61, 0x73, 0x5f, 0x70, 0x6f
        /* <DEDUP_REMOVED lines=23> */
        /*0252*/ 	.byte	0x3c, 0x32, 0x30, 0x34, 0x38, 0x3e, 0x3e, 0x3e, 0x3e, 0x5d, 0x00
	.type		__unnamed_2,@object
	.size		__unnamed_2,(.L_2 - __unnamed_2)
__unnamed_2:
        /* <DEDUP_REMOVED lines=45> */
        /*052d*/ 	.byte	0x3e, 0x3e, 0x3e, 0x5d, 0x00
.L_2:


//--------------------- .nv.shared._ZN7cutlass13device_kernelINS_4gemm6kernel13GemmUniversalIN4cute5tupleIJiiiiEEENS1_10collective13CollectiveMmaINS1_35MainloopSm100TmaUmmaWarpSpecializedILi4ELi2ELi4ENS5_IJNS4_1CILi1EEESB_SB_EEEEENS5_IJNSA_ILi64EEENSA_ILi256EEENSA_ILi32EEEEEEfNS5_IJlSB_lEEEfSI_NS4_8TiledMMAINS4_8MMA_AtomIJNS4_17SM100_MMA_TF32_SSINS_10tfloat32_tESM_fLi64ELi256ELNS4_4UMMA5MajorE0ELSO_0ELNSN_7ScaleInE0ELSP_0EEEEEENS4_6LayoutISC_NS5_IJNSA_ILi0EEEST_ST_EEEEENS5_IJNS4_10UnderscoreESW_SW_EEEEENS4_13SM90_TMA_LOADENS4_14ComposedLayoutINS4_7SwizzleILi3ELi4ELi3EEENS4_18smem_ptr_flag_bitsILi32EEENSS_INS5_IJNSA_ILi8EEESG_EEENS5_IJSG_SB_EEEEEEEvNS4_8identityESZ_S19_vS1A_EENS_8epilogue10collective18CollectiveEpilogueINS1C_23Sm100TmaWarpSpecializedILi4ELi2ELi16ELb1ELb0EEEJSH_NS5_IJNSS_ISE_SB_EENSS_ISG_SB_EEEEEfSI_fSI_NS1C_6fusion15FusionCallbacksIS1G_NS1K_17LinearCombinationIffffLNS_15FloatRoundStyleE2EEESH_S1J_JEEENS4_5SM1004TMEM4LOAD26SM100_TMEM_LOAD_16dp128b8xESZ_S19_NS4_17SM75_U32x4_LDSM_NENS4_14SM90_TMA_STOREES19_NS4_17SM90_U32x4_STSM_NENS4_39AutoVectorizingCopyWithAssumedAlignmentILi128EEEEEEvvEEEEvNT_6ParamsE --------------------------
	.section	.nv.shared._ZN7cutlass13device_kernelINS_4gemm6kernel13GemmUniversalIN4cute5tupleIJiiiiEEENS1_10collective13CollectiveMmaINS1_35MainloopSm100TmaUmmaWarpSpecializedILi4ELi2ELi4ENS5_IJNS4_1CILi1EEESB_SB_EEEEENS5_IJNSA_ILi64EEENSA_ILi256EEENSA_ILi32EEEEEEfNS5_IJlSB_lEEEfSI_NS4_8TiledMMAINS4_8MMA_AtomIJNS4_17SM100_MMA_TF32_SSINS_10tfloat32_tESM_fLi64ELi256ELNS4_4UMMA5MajorE0ELSO_0ELNSN_7ScaleInE0ELSP_0EEEEEENS4_6LayoutISC_NS5_IJNSA_ILi0EEEST_ST_EEEEENS5_IJNS4_10UnderscoreESW_SW_EEEEENS4_13SM90_TMA_LOADENS4_14ComposedLayoutINS4_7SwizzleILi3ELi4ELi3EEENS4_18smem_ptr_flag_bitsILi32EEENSS_INS5_IJNSA_ILi8EEESG_EEENS5_IJSG_SB_EEEEEEEvNS4_8identityESZ_S19_vS1A_EENS_8epilogue10collective18CollectiveEpilogueINS1C_23Sm100TmaWarpSpecializedILi4ELi2ELi16ELb1ELb0EEEJSH_NS5_IJNSS_ISE_SB_EENSS_ISG_SB_EEEEEfSI_fSI_NS1C_6fusion15FusionCallbacksIS1G_NS1K_17LinearCombinationIffffLNS_15FloatRoundStyleE2EEESH_S1J_JEEENS4_5SM1004TMEM4LOAD26SM100_TMEM_LOAD_16dp128b8xESZ_S19_NS4_17SM75_U32x4_LDSM_NENS4_14SM90_TMA_STOREES19_NS4_17SM90_U32x4_STSM_NENS4_39AutoVectorizingCopyWithAssumedAlignmentILi128EEEEEEvvEEEEvNT_6ParamsE,"aw",@nobits
	.sectionflags	@""
	.align	16
	.zero		1024


//--------------------- .nv.shared.reserved.0     --------------------------
	.section	.nv.shared.reserved.0,"aw",@nobits
	.weak		__nv_reservedSMEM_offset_0_alias
	.size		__nv_reservedSMEM_offset_0_alias, 0, 64
	.other		__nv_reservedSMEM_offset_0_alias,@"STO_CUDA_RESERVED_SHARED STV_DEFAULT"
__nv_reservedSMEM_offset_0_alias:
	.zero		0
.nv.shared.reserved.0:
	.zero		64
	.weak		__nv_reservedSMEM_tcgen05_partition
	.type		__nv_reservedSMEM_tcgen05_partition,@object
	.size		__nv_reservedSMEM_tcgen05_partition,(.L_0 - __nv_reservedSMEM_tcgen05_partition)
__nv_reservedSMEM_tcgen05_partition:
	.zero		32
.L_0:


//--------------------- .nv.global                --------------------------
	.section	.nv.global,"aw",@nobits
.nv.global:
	.type		_ZN40_INTERNAL_dc2f8890_4_k_cu_0c5d9fae_326134cute1_E,@object
	.size		_ZN40_INTERNAL_dc2f8890_4_k_cu_0c5d9fae_326134cute1_E,(_ZN40_INTERNAL_dc2f8890_4_k_cu_0c5d9fae_326134cuda3std3__45__cpo6cbeginE - _ZN40_INTERNAL_dc2f8890_4_k_cu_0c5d9fae_326134cute1_E)
_ZN40_INTERNAL_dc2f8890_4_k_cu_0c5d9fae_326134cute1_E:
	.zero		1
	.type		_ZN40_INTERNAL_dc2f8890_4_k_cu_0c5d9fae_326134cuda3std3__45__cpo6cbeginE,@object
	.size		_ZN40_INTERNAL_dc2f8890_4_k_cu_0c5d9fae_326134cuda3std3__45__cpo6cbeginE,(_ZN40_INTERNAL_dc2f8890_4_k_cu_0c5d9fae_326134cuda3std3__48in_placeE - _ZN40_INTERNAL_dc2f8890_4_k_cu_0c5d9fae_326134cuda3std3__45__cpo6cbeginE)
_ZN40_INTERNAL_dc2f8890_4_k_cu_0c5d9fae_326134cuda3std3__45__cpo6cbeginE:
	.zero		1
	.type		_ZN40_INTERNAL_dc2f8890_4_k_cu_0c5d9fae_326134cuda3std3__48in_placeE,@object
	.size		_ZN40_INTERNAL_dc2f8890_4_k_cu_0c5d9fae_326134cuda3std3__48in_placeE,(_ZN40_INTERNAL_dc2f8890_4_k_cu_0c5d9fae_326134cuda3std6ranges3__45__cpo9iter_moveE - _ZN40_INTERNAL_dc2f8890_4_k_cu_0c5d9fae_326134cuda3std3__48in_placeE)
_ZN40_INTERNAL_dc2f8890_4_k_cu_0c5d9fae_326134cuda3std3__48in_placeE:
	.zero		1
	.type		_ZN40_INTERNAL_dc2f8890_4_k_cu_0c5d9fae_326134cuda3std6ranges3__45__cpo9iter_moveE,@object
	.size		_ZN40_INTERNAL_dc2f8890_4_k_cu_0c5d9fae_326134cuda3std6ranges3__45__cpo9iter_moveE,(_ZN40_INTERNAL_dc2f8890_4_k_cu_0c5d9fae_326134cuda3std3__45__cpo5beginE - _ZN40_INTERNAL_dc2f8890_4_k_cu_0c5d9fae_326134cuda3std6ranges3__45__cpo9iter_moveE)
_ZN40_INTERNAL_dc2f8890_4_k_cu_0c5d9fae_326134cuda3std6ranges3__45__cpo9iter_moveE:
	.zero		1
	.type		_ZN40_INTERNAL_dc2f8890_4_k_cu_0c5d9fae_326134cuda3std3__45__cpo5beginE,@object
	.size		_ZN40_INTERNAL_dc2f8890_4_k_cu_0c5d9fae_326134cuda3std3__45__cpo5beginE,(_ZN40_INTERNAL_dc2f8890_4_k_cu_0c5d9fae_326134cuda3std3__442_GLOBAL__N__dc2f8890_4_k_cu_0c5d9fae_326136ignoreE - _ZN40_INTERNAL_dc2f8890_4_k_cu_0c5d9fae_326134cuda3std3__45__cpo5beginE)
_ZN40_INTERNAL_dc2f8890_4_k_cu_0c5d9fae_326134cuda3std3__45__cpo5beginE:
	.zero		1
	.type		_ZN40_INTERNAL_dc2f8890_4_k_cu_0c5d9fae_326134cuda3std3__442_GLOBAL__N__dc2f8890_4_k_cu_0c5d9fae_326136ignoreE,@object
	.size		_ZN40_INTERNAL_dc2f8890_4_k_cu_0c5d9fae_326134cuda3std3__442_GLOBAL__N__dc2f8890_4_k_cu_0c5d9fae_326136ignoreE,(_ZN40_INTERNAL_dc2f8890_4_k_cu_0c5d9fae_326134cute7productE - _ZN40_INTERNAL_dc2f8890_4_k_cu_0c5d9fae_326134cuda3std3__442_GLOBAL__N__dc2f8890_4_k_cu_0c5d9fae_326136ignoreE)
_ZN40_INTERNAL_dc2f8890_4_k_cu_0c5d9fae_326134cuda3std3__442_GLOBAL__N__dc2f8890_4_k_cu_0c5d9fae_326136ignoreE:
	.zero		1
	.type		_ZN40_INTERNAL_dc2f8890_4_k_cu_0c5d9fae_326134cute7productE,@object
	.size		_ZN40_INTERNAL_dc2f8890_4_k_cu_0c5d9fae_326134cute7productE,(_ZN40_INTERNAL_dc2f8890_4_k_cu_0c5d9fae_326134cuda3std3__45__cpo3endE - _ZN40_INTERNAL_dc2f8890_4_k_cu_0c5d9fae_326134cute7productE)
_ZN40_INTERNAL_dc2f8890_4_k_cu_0c5d9fae_326134cute7productE:
	.zero		1
	.type		_ZN40_INTERNAL_dc2f8890_4_k_cu_0c5d9fae_326134cuda3std3__45__cpo3endE,@object
	.size		_ZN40_INTERNAL_dc2f8890_4_k_cu_0c5d9fae_326134cuda3std3__45__cpo3endE,(_ZN40_INTERNAL_dc2f8890_4_k_cu_0c5d9fae_326134cuda3std3__419piecewise_constructE - _ZN40_INTERNAL_dc2f8890_4_k_cu_0c5d9fae_326134cuda3std3__45__cpo3endE)
_ZN40_INTERNAL_dc2f8890_4_k_cu_0c5d9fae_326134cuda3std3__45__cpo3endE:
	.zero		1
	.type		_ZN40_INTERNAL_dc2f8890_4_k_cu_0c5d9fae_326134cuda3std3__419piecewise_constructE,@object
	.size		_ZN40_INTERNAL_dc2f8890_4_k_cu_0c5d9fae_326134cuda3std3__419piecewise_constructE,(_ZN40_INTERNAL_dc2f8890_4_k_cu_0c5d9fae_326134cuda3std3__45__cpo4cendE - _ZN40_INTERNAL_dc2f8890_4_k_cu_0c5d9fae_326134cuda3std3__419piecewise_constructE)
_ZN40_INTERNAL_dc2f8890_4_k_cu_0c5d9fae_326134cuda3std3__419piecewise_constructE:
	.zero		1
	.type		_ZN40_INTERNAL_dc2f8890_4_k_cu_0c5d9fae_326134cuda3std3__45__cpo4cendE,@object
	.size		_ZN40_INTERNAL_dc2f8890_4_k_cu_0c5d9fae_326134cuda3std3__45__cpo4cendE,(_ZN40_INTERNAL_dc2f8890_4_k_cu_0c5d9fae_326134cuda3std6ranges3__45__cpo4swapE - _ZN40_INTERNAL_dc2f8890_4_k_cu_0c5d9fae_326134cuda3std3__45__cpo4cendE)
_ZN40_INTERNAL_dc2f8890_4_k_cu_0c5d9fae_326134cuda3std3__45__cpo4cendE:
	.zero		1
	.type		_ZN40_INTERNAL_dc2f8890_4_k_cu_0c5d9fae_326134cuda3std6ranges3__45__cpo4swapE,@object
	.size		_ZN40_INTERNAL_dc2f8890_4_k_cu_0c5d9fae_326134cuda3std6ranges3__45__cpo4swapE,(.L_10 - _ZN40_INTERNAL_dc2f8890_4_k_cu_0c5d9fae_326134cuda3std6ranges3__45__cpo4swapE)
_ZN40_INTERNAL_dc2f8890_4_k_cu_0c5d9fae_326134cuda3std6ranges3__45__cpo4swapE:
	.zero		1
.L_10:


//--------------------- .nv.constant0._ZN7cutlass13device_kernelINS_4gemm6kernel13GemmUniversalIN4cute5tupleIJiiiiEEENS1_10collective13CollectiveMmaINS1_35MainloopSm100TmaUmmaWarpSpecializedILi4ELi2ELi4ENS5_IJNS4_1CILi1EEESB_SB_EEEEENS5_IJNSA_ILi64EEENSA_ILi256EEENSA_ILi32EEEEEEfNS5_IJlSB_lEEEfSI_NS4_8TiledMMAINS4_8MMA_AtomIJNS4_17SM100_MMA_TF32_SSINS_10tfloat32_tESM_fLi64ELi256ELNS4_4UMMA5MajorE0ELSO_0ELNSN_7ScaleInE0ELSP_0EEEEEENS4_6LayoutISC_NS5_IJNSA_ILi0EEEST_ST_EEEEENS5_IJNS4_10UnderscoreESW_SW_EEEEENS4_13SM90_TMA_LOADENS4_14ComposedLayoutINS4_7SwizzleILi3ELi4ELi3EEENS4_18smem_ptr_flag_bitsILi32EEENSS_INS5_IJNSA_ILi8EEESG_EEENS5_IJSG_SB_EEEEEEEvNS4_8identityESZ_S19_vS1A_EENS_8epilogue10collective18CollectiveEpilogueINS1C_23Sm100TmaWarpSpecializedILi4ELi2ELi16ELb1ELb0EEEJSH_NS5_IJNSS_ISE_SB_EENSS_ISG_SB_EEEEEfSI_fSI_NS1C_6fusion15FusionCallbacksIS1G_NS1K_17LinearCombinationIffffLNS_15FloatRoundStyleE2EEESH_S1J_JEEENS4_5SM1004TMEM4LOAD26SM100_TMEM_LOAD_16dp128b8xESZ_S19_NS4_17SM75_U32x4_LDSM_NENS4_14SM90_TMA_STOREES19_NS4_17SM90_U32x4_STSM_NENS4_39AutoVectorizingCopyWithAssumedAlignmentILi128EEEEEEvvEEEEvNT_6ParamsE --------------------------
	.section	.nv.constant0._ZN7cutlass13device_kernelINS_4gemm6kernel13GemmUniversalIN4cute5tupleIJiiiiEEENS1_10collective13CollectiveMmaINS1_35MainloopSm100TmaUmmaWarpSpecializedILi4ELi2ELi4ENS5_IJNS4_1CILi1EEESB_SB_EEEEENS5_IJNSA_ILi64EEENSA_ILi256EEENSA_ILi32EEEEEEfNS5_IJlSB_lEEEfSI_NS4_8TiledMMAINS4_8MMA_AtomIJNS4_17SM100_MMA_TF32_SSINS_10tfloat32_tESM_fLi64ELi256ELNS4_4UMMA5MajorE0ELSO_0ELNSN_7ScaleInE0ELSP_0EEEEEENS4_6LayoutISC_NS5_IJNSA_ILi0EEEST_ST_EEEEENS5_IJNS4_10UnderscoreESW_SW_EEEEENS4_13SM90_TMA_LOADENS4_14ComposedLayoutINS4_7SwizzleILi3ELi4ELi3EEENS4_18smem_ptr_flag_bitsILi32EEENSS_INS5_IJNSA_ILi8EEESG_EEENS5_IJSG_SB_EEEEEEEvNS4_8identityESZ_S19_vS1A_EENS_8epilogue10collective18CollectiveEpilogueINS1C_23Sm100TmaWarpSpecializedILi4ELi2ELi16ELb1ELb0EEEJSH_NS5_IJNSS_ISE_SB_EENSS_ISG_SB_EEEEEfSI_fSI_NS1C_6fusion15FusionCallbacksIS1G_NS1K_17LinearCombinationIffffLNS_15FloatRoundStyleE2EEESH_S1J_JEEENS4_5SM1004TMEM4LOAD26SM100_TMEM_LOAD_16dp128b8xESZ_S19_NS4_17SM75_U32x4_LDSM_NENS4_14SM90_TMA_STOREES19_NS4_17SM90_U32x4_STSM_NENS4_39AutoVectorizingCopyWithAssumedAlignmentILi128EEEEEEvvEEEEvNT_6ParamsE,"a",@progbits
	.sectionflags	@""
	.align	4
.nv.constant0._ZN7cutlass13device_kernelINS_4gemm6kernel13GemmUniversalIN4cute5tupleIJiiiiEEENS1_10collective13CollectiveMmaINS1_35MainloopSm100TmaUmmaWarpSpecializedILi4ELi2ELi4ENS5_IJNS4_1CILi1EEESB_SB_EEEEENS5_IJNSA_ILi64EEENSA_ILi256EEENSA_ILi32EEEEEEfNS5_IJlSB_lEEEfSI_NS4_8TiledMMAINS4_8MMA_AtomIJNS4_17SM100_MMA_TF32_SSINS_10tfloat32_tESM_fLi64ELi256ELNS4_4UMMA5MajorE0ELSO_0ELNSN_7ScaleInE0ELSP_0EEEEEENS4_6LayoutISC_NS5_IJNSA_ILi0EEEST_ST_EEEEENS5_IJNS4_10UnderscoreESW_SW_EEEEENS4_13SM90_TMA_LOADENS4_14ComposedLayoutINS4_7SwizzleILi3ELi4ELi3EEENS4_18smem_ptr_flag_bitsILi32EEENSS_INS5_IJNSA_ILi8EEESG_EEENS5_IJSG_SB_EEEEEEEvNS4_8identityESZ_S19_vS1A_EENS_8epilogue10collective18CollectiveEpilogueINS1C_23Sm100TmaWarpSpecializedILi4ELi2ELi16ELb1ELb0EEEJSH_NS5_IJNSS_ISE_SB_EENSS_ISG_SB_EEEEEfSI_fSI_NS1C_6fusion15FusionCallbacksIS1G_NS1K_17LinearCombinationIffffLNS_15FloatRoundStyleE2EEESH_S1J_JEEENS4_5SM1004TMEM4LOAD26SM100_TMEM_LOAD_16dp128b8xESZ_S19_NS4_17SM75_U32x4_LDSM_NENS4_14SM90_TMA_STOREES19_NS4_17SM90_U32x4_STSM_NENS4_39AutoVectorizingCopyWithAssumedAlignmentILi128EEEEEEvvEEEEvNT_6ParamsE:
	.zero		2944


//--------------------- SYMBOLS --------------------------

	.type		.nv.reservedSmem.offset0,@object
	.size		.nv.reservedSmem.offset0,0x4
	.type		.nv.reservedSmem.cap,@object
	.size		.nv.reservedSmem.cap,0x4
	.type		__assertfail,@function
